// auto-generated by cutlass_sweep.gemm — config: {"arch": "sm_90", "cluster_m": 1, "cluster_n": 1, "dtype": "fp16", "dtype_b": "fp16", "layout": "nt", "stages": 6, "tile_k": 32, "tile_m": 128, "tile_n": 128}
#include "cutlass/cutlass.h"
#include "cutlass/gemm/collective/collective_builder.hpp"
#include "cutlass/gemm/device/gemm_universal_adapter.h"
#include "cutlass/gemm/kernel/gemm_universal.hpp"
#include "cutlass/epilogue/collective/collective_builder.hpp"

using ElemA = cutlass::half_t;
using ElemB = cutlass::half_t;
using ElemCD = cutlass::half_t;
using Acc  = float;
using TileShape    = cute::Shape<cute::_128, cute::_128, cute::_32>;
using ClusterShape = cute::Shape<cute::_1, cute::_1, cute::_1>;

using CollectiveEpilogue = typename cutlass::epilogue::collective::CollectiveBuilder<
    cutlass::arch::Sm90, cutlass::arch::OpClassTensorOp,
    TileShape, ClusterShape,
    cutlass::epilogue::collective::EpilogueTileAuto,
    Acc, Acc,
    ElemCD, cutlass::layout::RowMajor, 128 / cutlass::sizeof_bits<ElemCD>::value,
    ElemCD, cutlass::layout::RowMajor, 128 / cutlass::sizeof_bits<ElemCD>::value,
    cutlass::epilogue::collective::EpilogueScheduleAuto
  >::CollectiveOp;

using CollectiveMainloop = typename cutlass::gemm::collective::CollectiveBuilder<
    cutlass::arch::Sm90, cutlass::arch::OpClassTensorOp,
    ElemA, cutlass::layout::RowMajor, 128 / cutlass::sizeof_bits<ElemA>::value,
    ElemB, cutlass::layout::ColumnMajor, 128 / cutlass::sizeof_bits<ElemB>::value,
    Acc,
    TileShape, ClusterShape,
    cutlass::gemm::collective::StageCount<6>,
    cutlass::gemm::collective::KernelScheduleAuto
  >::CollectiveOp;

using GemmKernel = cutlass::gemm::kernel::GemmUniversal<
    cute::Shape<int,int,int,int>,
    CollectiveMainloop,
    CollectiveEpilogue
>;
using Gemm = cutlass::gemm::device::GemmUniversalAdapter<GemmKernel>;

// Force the device kernel symbol into the cubin without needing a host main.
auto* _anchor = &cutlass::device_kernel<GemmKernel>;


// ===== COMPILED SASS (sm_90a) =====

	.target	sm_90a

	.elftype	@"ET_EXEC"


//--------------------- .note.nv.tkinfo           --------------------------
	.section	.note.nv.tkinfo,"",@"SHT_NOTE"
	.sectionflags	@"SHF_NOTE_NV_TKINFO"
	.tkinfo
        /*0018*/ 	.word	0x00000002
        /*0030*/ 	.string	""
        /*0030*/ 	.string	"ptxas"
        /*0030*/ 	.string	"Cuda compilation tools, release 13.0, V13.0.88"
        /*0030*/ 	.string	"Build cuda_13.0.r13.0/compiler.36424714_0"
        /*0030*/ 	.string	"-arch sm_90a -m 64 "



//--------------------- .note.nv.cuinfo           --------------------------
	.section	.note.nv.cuinfo,"",@"SHT_NOTE"
	.sectionflags	@"SHF_NOTE_NV_CUINFO"
        /*0018*/ 	.short	0x0002
        /*001a*/ 	.short	0x005a
        /*001c*/ 	.short	0x0082
	.zero		2


//--------------------- .nv.info                  --------------------------
	.section	.nv.info,"",@"SHT_CUDA_INFO"
	.align	4


	//----- nvinfo : EIATTR_REGCOUNT
	.align		4
        /*0000*/ 	.byte	0x04, 0x2f
        /*0002*/ 	.short	(.L_15 - .L_14)
	.align		4
.L_14:
        /*0004*/ 	.word	index@(_ZN7cutlass13device_kernelINS_4gemm6kernel13GemmUniversalIN4cute5tupleIJiiiiEEENS1_10collective13CollectiveMmaINS1_34MainloopSm90TmaGmmaWarpSpecializedILi6ENS5_IJNS4_1CILi1EEESB_SB_EEENS1_35KernelTmaWarpSpecializedCooperativeEEENS5_IJNSA_ILi128EEESF_NSA_ILi32EEEEEENS_6half_tENS5_IJlSB_lEEESI_SJ_NS4_8TiledMMAINS4_8MMA_AtomIJNS4_4SM904GMMA26MMA_64x128x16_F32F16F16_SSILNSN_5MajorE0ELSP_0ELNSN_7ScaleInE1ELSQ_1EEEEEENS4_6LayoutINS5_IJNSA_ILi2EEESB_SB_EEENS5_IJSB_NSA_ILi0EEESW_EEEEENS5_IJNS4_10UnderscoreESZ_SZ_EEEEENS4_13SM90_TMA_LOADENS4_14ComposedLayoutINS4_7SwizzleILi2ELi4ELi3EEENS4_18smem_ptr_flag_bitsILi16EEENST_INS5_IJNSA_ILi8EEESG_EEENS5_IJSG_SB_EEEEEEEvNS4_8identityES12_S1C_vS1D_EENS_8epilogue10collective6detail29Sm90TmaWarpSpecializedAdapterINS1G_15DefaultEpilogueISI_SJ_SJ_NS1F_6thread17LinearCombinationISI_Li1EffLNS1K_9ScaleType4KindE0ELNS_15FloatRoundStyleE2ESI_EENS1_15EpilogueDefaultEEEEEvvEEEEvNT_6ParamsE)
        /*0008*/ 	.word	0x000000a8


	//----- nvinfo : EIATTR_FRAME_SIZE
	.align		4
.L_15:
        /*000c*/ 	.byte	0x04, 0x11
        /*000e*/ 	.short	(.L_17 - .L_16)
	.align		4
.L_16:
        /*0010*/ 	.word	index@(_ZN7cutlass13device_kernelINS_4gemm6kernel13GemmUniversalIN4cute5tupleIJiiiiEEENS1_10collective13CollectiveMmaINS1_34MainloopSm90TmaGmmaWarpSpecializedILi6ENS5_IJNS4_1CILi1EEESB_SB_EEENS1_35KernelTmaWarpSpecializedCooperativeEEENS5_IJNSA_ILi128EEESF_NSA_ILi32EEEEEENS_6half_tENS5_IJlSB_lEEESI_SJ_NS4_8TiledMMAINS4_8MMA_AtomIJNS4_4SM904GMMA26MMA_64x128x16_F32F16F16_SSILNSN_5MajorE0ELSP_0ELNSN_7ScaleInE1ELSQ_1EEEEEENS4_6LayoutINS5_IJNSA_ILi2EEESB_SB_EEENS5_IJSB_NSA_ILi0EEESW_EEEEENS5_IJNS4_10UnderscoreESZ_SZ_EEEEENS4_13SM90_TMA_LOADENS4_14ComposedLayoutINS4_7SwizzleILi2ELi4ELi3EEENS4_18smem_ptr_flag_bitsILi16EEENST_INS5_IJNSA_ILi8EEESG_EEENS5_IJSG_SB_EEEEEEEvNS4_8identityES12_S1C_vS1D_EENS_8epilogue10collective6detail29Sm90TmaWarpSpecializedAdapterINS1G_15DefaultEpilogueISI_SJ_SJ_NS1F_6thread17LinearCombinationISI_Li1EffLNS1K_9ScaleType4KindE0ELNS_15FloatRoundStyleE2ESI_EENS1_15EpilogueDefaultEEEEEvvEEEEvNT_6ParamsE)
        /*0014*/ 	.word	0x00000000


	//----- nvinfo : EIATTR_MIN_STACK_SIZE
	.align		4
.L_17:
        /*0018*/ 	.byte	0x04, 0x12
        /*001a*/ 	.short	(.L_19 - .L_18)
	.align		4
.L_18:
        /*001c*/ 	.word	index@(_ZN7cutlass13device_kernelINS_4gemm6kernel13GemmUniversalIN4cute5tupleIJiiiiEEENS1_10collective13CollectiveMmaINS1_34MainloopSm90TmaGmmaWarpSpecializedILi6ENS5_IJNS4_1CILi1EEESB_SB_EEENS1_35KernelTmaWarpSpecializedCooperativeEEENS5_IJNSA_ILi128EEESF_NSA_ILi32EEEEEENS_6half_tENS5_IJlSB_lEEESI_SJ_NS4_8TiledMMAINS4_8MMA_AtomIJNS4_4SM904GMMA26MMA_64x128x16_F32F16F16_SSILNSN_5MajorE0ELSP_0ELNSN_7ScaleInE1ELSQ_1EEEEEENS4_6LayoutINS5_IJNSA_ILi2EEESB_SB_EEENS5_IJSB_NSA_ILi0EEESW_EEEEENS5_IJNS4_10UnderscoreESZ_SZ_EEEEENS4_13SM90_TMA_LOADENS4_14ComposedLayoutINS4_7SwizzleILi2ELi4ELi3EEENS4_18smem_ptr_flag_bitsILi16EEENST_INS5_IJNSA_ILi8EEESG_EEENS5_IJSG_SB_EEEEEEEvNS4_8identityES12_S1C_vS1D_EENS_8epilogue10collective6detail29Sm90TmaWarpSpecializedAdapterINS1G_15DefaultEpilogueISI_SJ_SJ_NS1F_6thread17LinearCombinationISI_Li1EffLNS1K_9ScaleType4KindE0ELNS_15FloatRoundStyleE2ESI_EENS1_15EpilogueDefaultEEEEEvvEEEEvNT_6ParamsE)
        /*0020*/ 	.word	0x00000000
.L_19:


//--------------------- .nv.compat                --------------------------
	.section	.nv.compat,"",@"SHT_CUDA_COMPAT_INFO"
	.align	4
        /*0000*/ 	.byte	0x02, 0x09, 0x01, 0x00, 0x02, 0x02, 0x04, 0x00, 0x02, 0x05, 0x05, 0x00, 0x03, 0x07, 0x01, 0x01
        /*0010*/ 	.byte	0x02, 0x03, 0x01, 0x00, 0x02, 0x06, 0x01, 0x00, 0x04, 0x0b, 0x08, 0x00, 0x00, 0x00, 0x00, 0x00
        /*0020*/ 	.byte	0x00, 0x00, 0x00, 0x00


//--------------------- .nv.info._ZN7cutlass13device_kernelINS_4gemm6kernel13GemmUniversalIN4cute5tupleIJiiiiEEENS1_10collective13CollectiveMmaINS1_34MainloopSm90TmaGmmaWarpSpecializedILi6ENS5_IJNS4_1CILi1EEESB_SB_EEENS1_35KernelTmaWarpSpecializedCooperativeEEENS5_IJNSA_ILi128EEESF_NSA_ILi32EEEEEENS_6half_tENS5_IJlSB_lEEESI_SJ_NS4_8TiledMMAINS4_8MMA_AtomIJNS4_4SM904GMMA26MMA_64x128x16_F32F16F16_SSILNSN_5MajorE0ELSP_0ELNSN_7ScaleInE1ELSQ_1EEEEEENS4_6LayoutINS5_IJNSA_ILi2EEESB_SB_EEENS5_IJSB_NSA_ILi0EEESW_EEEEENS5_IJNS4_10UnderscoreESZ_SZ_EEEEENS4_13SM90_TMA_LOADENS4_14ComposedLayoutINS4_7SwizzleILi2ELi4ELi3EEENS4_18smem_ptr_flag_bitsILi16EEENST_INS5_IJNSA_ILi8EEESG_EEENS5_IJSG_SB_EEEEEEEvNS4_8identityES12_S1C_vS1D_EENS_8epilogue10collective6detail29Sm90TmaWarpSpecializedAdapterINS1G_15DefaultEpilogueISI_SJ_SJ_NS1F_6thread17LinearCombinationISI_Li1EffLNS1K_9ScaleType4KindE0ELNS_15FloatRoundStyleE2ESI_EENS1_15EpilogueDefaultEEEEEvvEEEEvNT_6ParamsE --------------------------
	.section	.nv.info._ZN7cutlass13device_kernelINS_4gemm6kernel13GemmUniversalIN4cute5tupleIJiiiiEEENS1_10collective13CollectiveMmaINS1_34MainloopSm90TmaGmmaWarpSpecializedILi6ENS5_IJNS4_1CILi1EEESB_SB_EEENS1_35KernelTmaWarpSpecializedCooperativeEEENS5_IJNSA_ILi128EEESF_NSA_ILi32EEEEEENS_6half_tENS5_IJlSB_lEEESI_SJ_NS4_8TiledMMAINS4_8MMA_AtomIJNS4_4SM904GMMA26MMA_64x128x16_F32F16F16_SSILNSN_5MajorE0ELSP_0ELNSN_7ScaleInE1ELSQ_1EEEEEENS4_6LayoutINS5_IJNSA_ILi2EEESB_SB_EEENS5_IJSB_NSA_ILi0EEESW_EEEEENS5_IJNS4_10UnderscoreESZ_SZ_EEEEENS4_13SM90_TMA_LOADENS4_14ComposedLayoutINS4_7SwizzleILi2ELi4ELi3EEENS4_18smem_ptr_flag_bitsILi16EEENST_INS5_IJNSA_ILi8EEESG_EEENS5_IJSG_SB_EEEEEEEvNS4_8identityES12_S1C_vS1D_EENS_8epilogue10collective6detail29Sm90TmaWarpSpecializedAdapterINS1G_15DefaultEpilogueISI_SJ_SJ_NS1F_6thread17LinearCombinationISI_Li1EffLNS1K_9ScaleType4KindE0ELNS_15FloatRoundStyleE2ESI_EENS1_15EpilogueDefaultEEEEEvvEEEEvNT_6ParamsE,"",@"SHT_CUDA_INFO"
	.sectionflags	@""
	.align	4


	//----- nvinfo : EIATTR_CUDA_API_VERSION
	.align		4
        /*0000*/ 	.byte	0x04, 0x37
        /*0002*/ 	.short	(.L_21 - .L_20)
.L_20:
        /*0004*/ 	.word	0x00000082


	//----- nvinfo : EIATTR_KPARAM_INFO
	.align		4
.L_21:
        /*0008*/ 	.byte	0x04, 0x17
        /*000a*/ 	.short	(.L_23 - .L_22)
.L_22:
        /*000c*/ 	.word	0x00000000
        /*0010*/ 	.short	0x0000
        /*0012*/ 	.short	0x0070
        /*0014*/ 	.byte	0x00, 0xf0, 0x01, 0x10


	//----- nvinfo : EIATTR_SPARSE_MMA_MASK
	.align		4
.L_23:
        /*0018*/ 	.byte	0x03, 0x50
        /*001a*/ 	.short	0x0000


	//----- nvinfo : EIATTR_MAXREG_COUNT
	.align		4
        /*001c*/ 	.byte	0x03, 0x1b
        /*001e*/ 	.short	0x00a8


	//----- nvinfo : EIATTR_NUM_BARRIERS
	.align		4
        /*0020*/ 	.byte	0x02, 0x4c
        /*0022*/ 	.byte	0x01
	.zero		1


	//----- nvinfo : EIATTR_EXTERNS
	.align		4
        /*0024*/ 	.byte	0x04, 0x0f
        /*0026*/ 	.short	(.L_25 - .L_24)


	//   ....[0]....
	.align		4
.L_24:
        /*0028*/ 	.word	index@(__assertfail)


	//----- nvinfo : EIATTR_MERCURY_ISA_VERSION
	.align		4
.L_25:
        /*002c*/ 	.byte	0x03, 0x5f
        /*002e*/ 	.short	0x0101


	//----- nvinfo : EIATTR_INT_WARP_WIDE_INSTR_OFFSETS
	.align		4
        /*0030*/ 	.byte	0x04, 0x31
        /*0032*/ 	.short	(.L_27 - .L_26)


	//   ....[0]....
.L_26:
        /*0034*/ 	.word	0x000003f0


	//   ....[1]....
        /*0038*/ 	.word	0x00000420


	//   ....[2]....
        /*003c*/ 	.word	0x00000500


	//----- nvinfo : EIATTR_COOP_GROUP_MASK_REGIDS
	.align		4
.L_27:
        /*0040*/ 	.byte	0x04, 0x29
        /*0042*/ 	.short	(.L_29 - .L_28)


	//   ....[0]....
.L_28:
        /*0044*/ 	.word	0xffffffff


	//   ....[1]....
        /*0048*/ 	.word	0xffffffff


	//   ....[2]....
        /*004c*/ 	.word	0xffffffff


	//   ....[3]....
        /*0050*/ 	.word	0xffffffff


	//   ....[4]....
        /*0054*/ 	.word	0xffffffff


	//----- nvinfo : EIATTR_COOP_GROUP_INSTR_OFFSETS
	.align		4
.L_29:
        /*0058*/ 	.byte	0x04, 0x28
        /*005a*/ 	.short	(.L_31 - .L_30)


	//   ....[0]....
.L_30:
        /*005c*/ 	.word	0x00000060


	//   ....[1]....
        /*0060*/ 	.word	0x00000070


	//   ....[2]....
        /*0064*/ 	.word	0x00000130


	//   ....[3]....
        /*0068*/ 	.word	0x00000300


	//   ....[4]....
        /*006c*/ 	.word	0x00000fb0


	//----- nvinfo : EIATTR_REG_RECONFIG
	.align		4
.L_31:
        /*0070*/ 	.byte	0x01, 0x54
	.zero		2


	//----- nvinfo : EIATTR_SYSCALL_OFFSETS
	.align		4
        /*0074*/ 	.byte	0x04, 0x46
        /*0076*/ 	.short	(.L_33 - .L_32)


	//   ....[0]....
.L_32:
        /*0078*/ 	.word	0x00001170


	//----- nvinfo : EIATTR_MBARRIER_INSTR_OFFSETS
	.align		4
.L_33:
        /*007c*/ 	.byte	0x04, 0x39
        /*007e*/ 	.short	(.L_35 - .L_34)


	//   ....[0]....
.L_34:
        /*0080*/ 	.word	0x00000230
        /*0084*/ 	.word	0x000000ff
        /*0088*/ 	.word	0x00000000
        /*008c*/ 	.short	0x0100
        /*008e*/ 	.byte	0x08
	.zero		1


	//   ....[1]....
        /*0090*/ 	.word	0x00000240
        /*0094*/ 	.word	0x000000ff
        /*0098*/ 	.word	0x00000030
        /*009c*/ 	.short	0x0100
        /*009e*/ 	.byte	0x08
	.zero		1


	//   ....[2]....
        /*00a0*/ 	.word	0x00000250
        /*00a4*/ 	.word	0x000000ff
        /*00a8*/ 	.word	0x00000008
        /*00ac*/ 	.short	0x0100
        /*00ae*/ 	.byte	0x08
	.zero		1


	//   ....[3]....
        /*00b0*/ 	.word	0x00000260
        /*00b4*/ 	.word	0x000000ff
        /*00b8*/ 	.word	0x00000038
        /*00bc*/ 	.short	0x0100
        /*00be*/ 	.byte	0x08
	.zero		1


	//   ....[4]....
        /*00c0*/ 	.word	0x00000270
        /*00c4*/ 	.word	0x000000ff
        /*00c8*/ 	.word	0x00000010
        /*00cc*/ 	.short	0x0100
        /*00ce*/ 	.byte	0x08
	.zero		1


	//   ....[5]....
        /*00d0*/ 	.word	0x00000280
        /*00d4*/ 	.word	0x000000ff
        /*00d8*/ 	.word	0x00000040
        /*00dc*/ 	.short	0x0100
        /*00de*/ 	.byte	0x08
	.zero		1


	//   ....[6]....
        /*00e0*/ 	.word	0x00000290
        /*00e4*/ 	.word	0x000000ff
        /*00e8*/ 	.word	0x00000018
        /*00ec*/ 	.short	0x0100
        /*00ee*/ 	.byte	0x08
	.zero		1


	//   ....[7]....
        /*00f0*/ 	.word	0x000002a0
        /*00f4*/ 	.word	0x000000ff
        /*00f8*/ 	.word	0x00000048
        /*00fc*/ 	.short	0x0100
        /*00fe*/ 	.byte	0x08
	.zero		1


	//   ....[8]....
        /*0100*/ 	.word	0x000002b0
        /*0104*/ 	.word	0x000000ff
        /*0108*/ 	.word	0x00000020
        /*010c*/ 	.short	0x0100
        /*010e*/ 	.byte	0x08
	.zero		1


	//   ....[9]....
        /*0110*/ 	.word	0x000002c0
        /*0114*/ 	.word	0x000000ff
        /*0118*/ 	.word	0x00000050
        /*011c*/ 	.short	0x0100
        /*011e*/ 	.byte	0x08
	.zero		1


	//   ....[10]....
        /*0120*/ 	.word	0x000002d0
        /*0124*/ 	.word	0x000000ff
        /*0128*/ 	.word	0x00000028
        /*012c*/ 	.short	0x0100
        /*012e*/ 	.byte	0x08
	.zero		1


	//   ....[11]....
        /*0130*/ 	.word	0x000002e0
        /*0134*/ 	.word	0x000000ff
        /*0138*/ 	.word	0x00000058
        /*013c*/ 	.short	0x0100
        /*013e*/ 	.byte	0x08
	.zero		1


	//   ....[12]....
        /*0140*/ 	.word	0x00000570
        /*0144*/ 	.word	0x000000ff
        /*0148*/ 	.word	0x00000070
        /*014c*/ 	.short	0x0100
        /*014e*/ 	.byte	0x06
	.zero		1


	//   ....[13]....
        /*0150*/ 	.word	0x000005d0
        /*0154*/ 	.word	0x000000ff
        /*0158*/ 	.word	0x00000078
        /*015c*/ 	.short	0x0100
        /*015e*/ 	.byte	0x06
	.zero		1


	//   ....[14]....
        /*0160*/ 	.word	0x000011f0
        /*0164*/ 	.word	0x00000003
        /*0168*/ 	.word	0x00000000
        /*016c*/ 	.short	0x010a
        /*016e*/ 	.byte	0x3f
	.zero		1


	//   ....[15]....
        /*0170*/ 	.word	0x00001230
        /*0174*/ 	.word	0x00000003
        /*0178*/ 	.word	0x00000000
        /*017c*/ 	.short	0x010a
        /*017e*/ 	.byte	0x3f
	.zero		1


	//   ....[16]....
        /*0180*/ 	.word	0x000014d0
        /*0184*/ 	.word	0x000000ff
        /*0188*/ 	.word	0x00000000
        /*018c*/ 	.short	0x010a
        /*018e*/ 	.byte	0x04
	.zero		1


	//   ....[17]....
        /*0190*/ 	.word	0x00001510
        /*0194*/ 	.word	0x000000ff
        /*0198*/ 	.word	0x00000000
        /*019c*/ 	.short	0x010a
        /*019e*/ 	.byte	0x04
	.zero		1


	//   ....[18]....
        /*01a0*/ 	.word	0x00001670
        /*01a4*/ 	.word	0x000000ff
        /*01a8*/ 	.word	0x00000000
        /*01ac*/ 	.short	0x0101
        /*01ae*/ 	.byte	0x04
	.zero		1


	//   ....[19]....
        /*01b0*/ 	.word	0x00001870
        /*01b4*/ 	.word	0x000000ff
        /*01b8*/ 	.word	0x00000000
        /*01bc*/ 	.short	0x0101
        /*01be*/ 	.byte	0x06
	.zero		1


	//   ....[20]....
        /*01c0*/ 	.word	0x00006c00
        /*01c4*/ 	.word	0x0000000e
        /*01c8*/ 	.word	0x00000030
        /*01cc*/ 	.short	0x010a
        /*01ce*/ 	.byte	0x3f
	.zero		1


	//   ....[21]....
        /*01d0*/ 	.word	0x00006f60
        /*01d4*/ 	.word	0x00000006
        /*01d8*/ 	.word	0x00000078
        /*01dc*/ 	.short	0x0101
        /*01de*/ 	.byte	0x3f
	.zero		1


	//   ....[22]....
        /*01e0*/ 	.word	0x00007690
        /*01e4*/ 	.word	0x00000007
        /*01e8*/ 	.word	0x00000000
        /*01ec*/ 	.short	0x010a
        /*01ee*/ 	.byte	0x3f
	.zero		1


	//   ....[23]....
        /*01f0*/ 	.word	0x00007710
        /*01f4*/ 	.word	0x00000009
        /*01f8*/ 	.word	0x00000000
        /*01fc*/ 	.short	0x010a
        /*01fe*/ 	.byte	0x3f
	.zero		1


	//   ....[24]....
        /*0200*/ 	.word	0x000077a0
        /*0204*/ 	.word	0x00000006
        /*0208*/ 	.word	0x00000000
        /*020c*/ 	.short	0x010a
        /*020e*/ 	.byte	0x3f
	.zero		1


	//   ....[25]....
        /*0210*/ 	.word	0x00007830
        /*0214*/ 	.word	0x00000009
        /*0218*/ 	.word	0x00000000
        /*021c*/ 	.short	0x010a
        /*021e*/ 	.byte	0x3f
	.zero		1


	//   ....[26]....
        /*0220*/ 	.word	0x000078c0
        /*0224*/ 	.word	0x00000006
        /*0228*/ 	.word	0x00000000
        /*022c*/ 	.short	0x010a
        /*022e*/ 	.byte	0x3f
	.zero		1


	//   ....[27]....
        /*0230*/ 	.word	0x00007950
        /*0234*/ 	.word	0x00000003
        /*0238*/ 	.word	0x00000000
        /*023c*/ 	.short	0x010a
        /*023e*/ 	.byte	0x3f
	.zero		1


	//   ....[28]....
        /*0240*/ 	.word	0x000079b0
        /*0244*/ 	.word	0x00000003
        /*0248*/ 	.word	0x00000000
        /*024c*/ 	.short	0x010a
        /*024e*/ 	.byte	0x3f
	.zero		1


	//   ....[29]....
        /*0250*/ 	.word	0x00007a10
        /*0254*/ 	.word	0x00000004
        /*0258*/ 	.word	0x00000000
        /*025c*/ 	.short	0x010a
        /*025e*/ 	.byte	0x3f
	.zero		1


	//   ....[30]....
        /*0260*/ 	.word	0x00007ae0
        /*0264*/ 	.word	0x0000000e
        /*0268*/ 	.word	0x00000030
        /*026c*/ 	.short	0x010a
        /*026e*/ 	.byte	0x3f
	.zero		1


	//   ....[31]....
        /*0270*/ 	.word	0x00007bb0
        /*0274*/ 	.word	0x00000007
        /*0278*/ 	.word	0x00000000
        /*027c*/ 	.short	0x010a
        /*027e*/ 	.byte	0x3f
	.zero		1


	//   ....[32]....
        /*0280*/ 	.word	0x00007c00
        /*0284*/ 	.word	0x00000009
        /*0288*/ 	.word	0x00000000
        /*028c*/ 	.short	0x010a
        /*028e*/ 	.byte	0x3f
	.zero		1


	//   ....[33]....
        /*0290*/ 	.word	0x00007c50
        /*0294*/ 	.word	0x00000006
        /*0298*/ 	.word	0x00000000
        /*029c*/ 	.short	0x010a
        /*029e*/ 	.byte	0x3f
	.zero		1


	//   ....[34]....
        /*02a0*/ 	.word	0x00007ca0
        /*02a4*/ 	.word	0x00000009
        /*02a8*/ 	.word	0x00000000
        /*02ac*/ 	.short	0x010a
        /*02ae*/ 	.byte	0x3f
	.zero		1


	//   ....[35]....
        /*02b0*/ 	.word	0x00007cf0
        /*02b4*/ 	.word	0x00000006
        /*02b8*/ 	.word	0x00000000
        /*02bc*/ 	.short	0x010a
        /*02be*/ 	.byte	0x3f
	.zero		1


	//----- nvinfo : EIATTR_NUM_MBARRIERS
	.align		4
.L_35:
        /*02c0*/ 	.byte	0x03, 0x38
        /*02c2*/ 	.short	0x000e


	//----- nvinfo : EIATTR_EXIT_INSTR_OFFSETS
	.align		4
        /*02c4*/ 	.byte	0x04, 0x1c
        /*02c6*/ 	.short	(.L_37 - .L_36)


	//   ....[0]....
.L_36:
        /*02c8*/ 	.word	0x00000620


	//   ....[1]....
        /*02cc*/ 	.word	0x00000ee0


	//   ....[2]....
        /*02d0*/ 	.word	0x00006270


	//   ....[3]....
        /*02d4*/ 	.word	0x000068a0


	//   ....[4]....
        /*02d8*/ 	.word	0x000079a0


	//----- nvinfo : EIATTR_MAX_THREADS
	.align		4
.L_37:
        /*02dc*/ 	.byte	0x04, 0x05
        /*02de*/ 	.short	(.L_39 - .L_38)
.L_38:
        /*02e0*/ 	.word	0x00000180
        /*02e4*/ 	.word	0x00000001
        /*02e8*/ 	.word	0x00000001


	//----- nvinfo : EIATTR_CRS_STACK_SIZE
	.align		4
.L_39:
        /*02ec*/ 	.byte	0x04, 0x1e
        /*02ee*/ 	.short	(.L_41 - .L_40)
.L_40:
        /*02f0*/ 	.word	0x00000000


	//----- nvinfo : EIATTR_CBANK_PARAM_SIZE
	.align		4
.L_41:
        /*02f4*/ 	.byte	0x03, 0x19
        /*02f6*/ 	.short	0x0470


	//----- nvinfo : EIATTR_PARAM_CBANK
	.align		4
        /*02f8*/ 	.byte	0x04, 0x0a
        /*02fa*/ 	.short	(.L_43 - .L_42)
	.align		4
.L_42:
        /*02fc*/ 	.word	index@(.nv.constant0._ZN7cutlass13device_kernelINS_4gemm6kernel13GemmUniversalIN4cute5tupleIJiiiiEEENS1_10collective13CollectiveMmaINS1_34MainloopSm90TmaGmmaWarpSpecializedILi6ENS5_IJNS4_1CILi1EEESB_SB_EEENS1_35KernelTmaWarpSpecializedCooperativeEEENS5_IJNSA_ILi128EEESF_NSA_ILi32EEEEEENS_6half_tENS5_IJlSB_lEEESI_SJ_NS4_8TiledMMAINS4_8MMA_AtomIJNS4_4SM904GMMA26MMA_64x128x16_F32F16F16_SSILNSN_5MajorE0ELSP_0ELNSN_7ScaleInE1ELSQ_1EEEEEENS4_6LayoutINS5_IJNSA_ILi2EEESB_SB_EEENS5_IJSB_NSA_ILi0EEESW_EEEEENS5_IJNS4_10UnderscoreESZ_SZ_EEEEENS4_13SM90_TMA_LOADENS4_14ComposedLayoutINS4_7SwizzleILi2ELi4ELi3EEENS4_18smem_ptr_flag_bitsILi16EEENST_INS5_IJNSA_ILi8EEESG_EEENS5_IJSG_SB_EEEEEEEvNS4_8identityES12_S1C_vS1D_EENS_8epilogue10collective6detail29Sm90TmaWarpSpecializedAdapterINS1G_15DefaultEpilogueISI_SJ_SJ_NS1F_6thread17LinearCombinationISI_Li1EffLNS1K_9ScaleType4KindE0ELNS_15FloatRoundStyleE2ESI_EENS1_15EpilogueDefaultEEEEEvvEEEEvNT_6ParamsE)
        /*0300*/ 	.short	0x0210
        /*0302*/ 	.short	0x0470


	//----- nvinfo : EIATTR_SW_WAR
	.align		4
.L_43:
        /*0304*/ 	.byte	0x04, 0x36
        /*0306*/ 	.short	(.L_45 - .L_44)
.L_44:
        /*0308*/ 	.word	0x00000008
.L_45:


//--------------------- .nv.callgraph             --------------------------
	.section	.nv.callgraph,"",@"SHT_CUDA_CALLGRAPH"
	.align	4
	.sectionentsize	8
	.align		4
        /*0000*/ 	.word	0x00000000
	.align		4
        /*0004*/ 	.word	0xffffffff
	.align		4
        /*0008*/ 	.word	index@(_ZN7cutlass13device_kernelINS_4gemm6kernel13GemmUniversalIN4cute5tupleIJiiiiEEENS1_10collective13CollectiveMmaINS1_34MainloopSm90TmaGmmaWarpSpecializedILi6ENS5_IJNS4_1CILi1EEESB_SB_EEENS1_35KernelTmaWarpSpecializedCooperativeEEENS5_IJNSA_ILi128EEESF_NSA_ILi32EEEEEENS_6half_tENS5_IJlSB_lEEESI_SJ_NS4_8TiledMMAINS4_8MMA_AtomIJNS4_4SM904GMMA26MMA_64x128x16_F32F16F16_SSILNSN_5MajorE0ELSP_0ELNSN_7ScaleInE1ELSQ_1EEEEEENS4_6LayoutINS5_IJNSA_ILi2EEESB_SB_EEENS5_IJSB_NSA_ILi0EEESW_EEEEENS5_IJNS4_10UnderscoreESZ_SZ_EEEEENS4_13SM90_TMA_LOADENS4_14ComposedLayoutINS4_7SwizzleILi2ELi4ELi3EEENS4_18smem_ptr_flag_bitsILi16EEENST_INS5_IJNSA_ILi8EEESG_EEENS5_IJSG_SB_EEEEEEEvNS4_8identityES12_S1C_vS1D_EENS_8epilogue10collective6detail29Sm90TmaWarpSpecializedAdapterINS1G_15DefaultEpilogueISI_SJ_SJ_NS1F_6thread17LinearCombinationISI_Li1EffLNS1K_9ScaleType4KindE0ELNS_15FloatRoundStyleE2ESI_EENS1_15EpilogueDefaultEEEEEvvEEEEvNT_6ParamsE)
	.align		4
        /*000c*/ 	.word	index@(__assertfail)
	.align		4
        /*0010*/ 	.word	0x00000000
	.align		4
        /*0014*/ 	.word	0xfffffffe
	.align		4
        /*0018*/ 	.word	0x00000000
	.align		4
        /*001c*/ 	.word	0xfffffffd
	.align		4
        /*0020*/ 	.word	0x00000000
	.align		4
        /*0024*/ 	.word	0xfffffffc


//--------------------- .nv.constant4             --------------------------
	.section	.nv.constant4,"a",@progbits
	.align	8
	.align		8
.nv.constant4:
        /*0000*/ 	.dword	__assertfail
	.align		8
        /*0008*/ 	.dword	__unnamed_1
	.align		8
        /*0010*/ 	.dword	_ZN40_INTERNAL_550bccc3_4_k_cu_e666fdd2_178714cuda3std3__45__cpo5beginE
	.align		8
        /*0018*/ 	.dword	_ZN40_INTERNAL_550bccc3_4_k_cu_e666fdd2_178714cuda3std3__45__cpo3endE
	.align		8
        /*0020*/ 	.dword	_ZN40_INTERNAL_550bccc3_4_k_cu_e666fdd2_178714cuda3std3__45__cpo6cbeginE
	.align		8
        /*0028*/ 	.dword	_ZN40_INTERNAL_550bccc3_4_k_cu_e666fdd2_178714cuda3std3__45__cpo4cendE
	.align		8
        /*0030*/ 	.dword	_ZN40_INTERNAL_550bccc3_4_k_cu_e666fdd2_178714cuda3std3__442_GLOBAL__N__550bccc3_4_k_cu_e666fdd2_178716ignoreE
	.align		8
        /*0038*/ 	.dword	_ZN40_INTERNAL_550bccc3_4_k_cu_e666fdd2_178714cuda3std3__419piecewise_constructE
	.align		8
        /*0040*/ 	.dword	_ZN40_INTERNAL_550bccc3_4_k_cu_e666fdd2_178714cuda3std3__48in_placeE
	.align		8
        /*0048*/ 	.dword	_ZN40_INTERNAL_550bccc3_4_k_cu_e666fdd2_178714cuda3std6ranges3__45__cpo4swapE
	.align		8
        /*0050*/ 	.dword	_ZN40_INTERNAL_550bccc3_4_k_cu_e666fdd2_178714cuda3std6ranges3__45__cpo9iter_moveE
	.align		8
        /*0058*/ 	.dword	_ZN40_INTERNAL_550bccc3_4_k_cu_e666fdd2_178714cute7productE
	.align		8
        /*0060*/ 	.dword	_ZN40_INTERNAL_550bccc3_4_k_cu_e666fdd2_178714cute1_E
	.align		8
        /*0068*/ 	.dword	$str$22
	.align		8
        /*0070*/ 	.dword	$str$23


//--------------------- .text._ZN7cutlass13device_kernelINS_4gemm6kernel13GemmUniversalIN4cute5tupleIJiiiiEEENS1_10collective13CollectiveMmaINS1_34MainloopSm90TmaGmmaWarpSpecializedILi6ENS5_IJNS4_1CILi1EEESB_SB_EEENS1_35KernelTmaWarpSpecializedCooperativeEEENS5_IJNSA_ILi128EEESF_NSA_ILi32EEEEEENS_6half_tENS5_IJlSB_lEEESI_SJ_NS4_8TiledMMAINS4_8MMA_AtomIJNS4_4SM904GMMA26MMA_64x128x16_F32F16F16_SSILNSN_5MajorE0ELSP_0ELNSN_7ScaleInE1ELSQ_1EEEEEENS4_6LayoutINS5_IJNSA_ILi2EEESB_SB_EEENS5_IJSB_NSA_ILi0EEESW_EEEEENS5_IJNS4_10UnderscoreESZ_SZ_EEEEENS4_13SM90_TMA_LOADENS4_14ComposedLayoutINS4_7SwizzleILi2ELi4ELi3EEENS4_18smem_ptr_flag_bitsILi16EEENST_INS5_IJNSA_ILi8EEESG_EEENS5_IJSG_SB_EEEEEEEvNS4_8identityES12_S1C_vS1D_EENS_8epilogue10collective6detail29Sm90TmaWarpSpecializedAdapterINS1G_15DefaultEpilogueISI_SJ_SJ_NS1F_6thread17LinearCombinationISI_Li1EffLNS1K_9ScaleType4KindE0ELNS_15FloatRoundStyleE2ESI_EENS1_15EpilogueDefaultEEEEEvvEEEEvNT_6ParamsE --------------------------
	.section	.text._ZN7cutlass13device_kernelINS_4gemm6kernel13GemmUniversalIN4cute5tupleIJiiiiEEENS1_10collective13CollectiveMmaINS1_34MainloopSm90TmaGmmaWarpSpecializedILi6ENS5_IJNS4_1CILi1EEESB_SB_EEENS1_35KernelTmaWarpSpecializedCooperativeEEENS5_IJNSA_ILi128EEESF_NSA_ILi32EEEEEENS_6half_tENS5_IJlSB_lEEESI_SJ_NS4_8TiledMMAINS4_8MMA_AtomIJNS4_4SM904GMMA26MMA_64x128x16_F32F16F16_SSILNSN_5MajorE0ELSP_0ELNSN_7ScaleInE1ELSQ_1EEEEEENS4_6LayoutINS5_IJNSA_ILi2EEESB_SB_EEENS5_IJSB_NSA_ILi0EEESW_EEEEENS5_IJNS4_10UnderscoreESZ_SZ_EEEEENS4_13SM90_TMA_LOADENS4_14ComposedLayoutINS4_7SwizzleILi2ELi4ELi3EEENS4_18smem_ptr_flag_bitsILi16EEENST_INS5_IJNSA_ILi8EEESG_EEENS5_IJSG_SB_EEEEEEEvNS4_8identityES12_S1C_vS1D_EENS_8epilogue10collective6detail29Sm90TmaWarpSpecializedAdapterINS1G_15DefaultEpilogueISI_SJ_SJ_NS1F_6thread17LinearCombinationISI_Li1EffLNS1K_9ScaleType4KindE0ELNS_15FloatRoundStyleE2ESI_EENS1_15EpilogueDefaultEEEEEvvEEEEvNT_6ParamsE,"ax",@progbits
	.align	128
.text._ZN7cutlass13device_kernelINS_4gemm6kernel13GemmUniversalIN4cute5tupleIJiiiiEEENS1_10collective13CollectiveMmaINS1_34MainloopSm90TmaGmmaWarpSpecializedILi6ENS5_IJNS4_1CILi1EEESB_SB_EEENS1_35KernelTmaWarpSpecializedCooperativeEEENS5_IJNSA_ILi128EEESF_NSA_ILi32EEEEEENS_6half_tENS5_IJlSB_lEEESI_SJ_NS4_8TiledMMAINS4_8MMA_AtomIJNS4_4SM904GMMA26MMA_64x128x16_F32F16F16_SSILNSN_5MajorE0ELSP_0ELNSN_7ScaleInE1ELSQ_1EEEEEENS4_6LayoutINS5_IJNSA_ILi2EEESB_SB_EEENS5_IJSB_NSA_ILi0EEESW_EEEEENS5_IJNS4_10UnderscoreESZ_SZ_EEEEENS4_13SM90_TMA_LOADENS4_14ComposedLayoutINS4_7SwizzleILi2ELi4ELi3EEENS4_18smem_ptr_flag_bitsILi16EEENST_INS5_IJNSA_ILi8EEESG_EEENS5_IJSG_SB_EEEEEEEvNS4_8identityES12_S1C_vS1D_EENS_8epilogue10collective6detail29Sm90TmaWarpSpecializedAdapterINS1G_15DefaultEpilogueISI_SJ_SJ_NS1F_6thread17LinearCombinationISI_Li1EffLNS1K_9ScaleType4KindE0ELNS_15FloatRoundStyleE2ESI_EENS1_15EpilogueDefaultEEEEEvvEEEEvNT_6ParamsE:
        .type           _ZN7cutlass13device_kernelINS_4gemm6kernel13GemmUniversalIN4cute5tupleIJiiiiEEENS1_10collective13CollectiveMmaINS1_34MainloopSm90TmaGmmaWarpSpecializedILi6ENS5_IJNS4_1CILi1EEESB_SB_EEENS1_35KernelTmaWarpSpecializedCooperativeEEENS5_IJNSA_ILi128EEESF_NSA_ILi32EEEEEENS_6half_tENS5_IJlSB_lEEESI_SJ_NS4_8TiledMMAINS4_8MMA_AtomIJNS4_4SM904GMMA26MMA_64x128x16_F32F16F16_SSILNSN_5MajorE0ELSP_0ELNSN_7ScaleInE1ELSQ_1EEEEEENS4_6LayoutINS5_IJNSA_ILi2EEESB_SB_EEENS5_IJSB_NSA_ILi0EEESW_EEEEENS5_IJNS4_10UnderscoreESZ_SZ_EEEEENS4_13SM90_TMA_LOADENS4_14ComposedLayoutINS4_7SwizzleILi2ELi4ELi3EEENS4_18smem_ptr_flag_bitsILi16EEENST_INS5_IJNSA_ILi8EEESG_EEENS5_IJSG_SB_EEEEEEEvNS4_8identityES12_S1C_vS1D_EENS_8epilogue10collective6detail29Sm90TmaWarpSpecializedAdapterINS1G_15DefaultEpilogueISI_SJ_SJ_NS1F_6thread17LinearCombinationISI_Li1EffLNS1K_9ScaleType4KindE0ELNS_15FloatRoundStyleE2ESI_EENS1_15EpilogueDefaultEEEEEvvEEEEvNT_6ParamsE,@function
        .size           _ZN7cutlass13device_kernelINS_4gemm6kernel13GemmUniversalIN4cute5tupleIJiiiiEEENS1_10collective13CollectiveMmaINS1_34MainloopSm90TmaGmmaWarpSpecializedILi6ENS5_IJNS4_1CILi1EEESB_SB_EEENS1_35KernelTmaWarpSpecializedCooperativeEEENS5_IJNSA_ILi128EEESF_NSA_ILi32EEEEEENS_6half_tENS5_IJlSB_lEEESI_SJ_NS4_8TiledMMAINS4_8MMA_AtomIJNS4_4SM904GMMA26MMA_64x128x16_F32F16F16_SSILNSN_5MajorE0ELSP_0ELNSN_7ScaleInE1ELSQ_1EEEEEENS4_6LayoutINS5_IJNSA_ILi2EEESB_SB_EEENS5_IJSB_NSA_ILi0EEESW_EEEEENS5_IJNS4_10UnderscoreESZ_SZ_EEEEENS4_13SM90_TMA_LOADENS4_14ComposedLayoutINS4_7SwizzleILi2ELi4ELi3EEENS4_18smem_ptr_flag_bitsILi16EEENST_INS5_IJNSA_ILi8EEESG_EEENS5_IJSG_SB_EEEEEEEvNS4_8identityES12_S1C_vS1D_EENS_8epilogue10collective6detail29Sm90TmaWarpSpecializedAdapterINS1G_15DefaultEpilogueISI_SJ_SJ_NS1F_6thread17LinearCombinationISI_Li1EffLNS1K_9ScaleType4KindE0ELNS_15FloatRoundStyleE2ESI_EENS1_15EpilogueDefaultEEEEEvvEEEEvNT_6ParamsE,(.L_x_198 - _ZN7cutlass13device_kernelINS_4gemm6kernel13GemmUniversalIN4cute5tupleIJiiiiEEENS1_10collective13CollectiveMmaINS1_34MainloopSm90TmaGmmaWarpSpecializedILi6ENS5_IJNS4_1CILi1EEESB_SB_EEENS1_35KernelTmaWarpSpecializedCooperativeEEENS5_IJNSA_ILi128EEESF_NSA_ILi32EEEEEENS_6half_tENS5_IJlSB_lEEESI_SJ_NS4_8TiledMMAINS4_8MMA_AtomIJNS4_4SM904GMMA26MMA_64x128x16_F32F16F16_SSILNSN_5MajorE0ELSP_0ELNSN_7ScaleInE1ELSQ_1EEEEEENS4_6LayoutINS5_IJNSA_ILi2EEESB_SB_EEENS5_IJSB_NSA_ILi0EEESW_EEEEENS5_IJNS4_10UnderscoreESZ_SZ_EEEEENS4_13SM90_TMA_LOADENS4_14ComposedLayoutINS4_7SwizzleILi2ELi4ELi3EEENS4_18smem_ptr_flag_bitsILi16EEENST_INS5_IJNSA_ILi8EEESG_EEENS5_IJSG_SB_EEEEEEEvNS4_8identityES12_S1C_vS1D_EENS_8epilogue10collective6detail29Sm90TmaWarpSpecializedAdapterINS1G_15DefaultEpilogueISI_SJ_SJ_NS1F_6thread17LinearCombinationISI_Li1EffLNS1K_9ScaleType4KindE0ELNS_15FloatRoundStyleE2ESI_EENS1_15EpilogueDefaultEEEEEvvEEEEvNT_6ParamsE)
        .other          _ZN7cutlass13device_kernelINS_4gemm6kernel13GemmUniversalIN4cute5tupleIJiiiiEEENS1_10collective13CollectiveMmaINS1_34MainloopSm90TmaGmmaWarpSpecializedILi6ENS5_IJNS4_1CILi1EEESB_SB_EEENS1_35KernelTmaWarpSpecializedCooperativeEEENS5_IJNSA_ILi128EEESF_NSA_ILi32EEEEEENS_6half_tENS5_IJlSB_lEEESI_SJ_NS4_8TiledMMAINS4_8MMA_AtomIJNS4_4SM904GMMA26MMA_64x128x16_F32F16F16_SSILNSN_5MajorE0ELSP_0ELNSN_7ScaleInE1ELSQ_1EEEEEENS4_6LayoutINS5_IJNSA_ILi2EEESB_SB_EEENS5_IJSB_NSA_ILi0EEESW_EEEEENS5_IJNS4_10UnderscoreESZ_SZ_EEEEENS4_13SM90_TMA_LOADENS4_14ComposedLayoutINS4_7SwizzleILi2ELi4ELi3EEENS4_18smem_ptr_flag_bitsILi16EEENST_INS5_IJNSA_ILi8EEESG_EEENS5_IJSG_SB_EEEEEEEvNS4_8identityES12_S1C_vS1D_EENS_8epilogue10collective6detail29Sm90TmaWarpSpecializedAdapterINS1G_15DefaultEpilogueISI_SJ_SJ_NS1F_6thread17LinearCombinationISI_Li1EffLNS1K_9ScaleType4KindE0ELNS_15FloatRoundStyleE2ESI_EENS1_15EpilogueDefaultEEEEEvvEEEEvNT_6ParamsE,@"STO_CUDA_ENTRY STV_DEFAULT"
_ZN7cutlass13device_kernelINS_4gemm6kernel13GemmUniversalIN4cute5tupleIJiiiiEEENS1_10collective13CollectiveMmaINS1_34MainloopSm90TmaGmmaWarpSpecializedILi6ENS5_IJNS4_1CILi1EEESB_SB_EEENS1_35KernelTmaWarpSpecializedCooperativeEEENS5_IJNSA_ILi128EEESF_NSA_ILi32EEEEEENS_6half_tENS5_IJlSB_lEEESI_SJ_NS4_8TiledMMAINS4_8MMA_AtomIJNS4_4SM904GMMA26MMA_64x128x16_F32F16F16_SSILNSN_5MajorE0ELSP_0ELNSN_7ScaleInE1ELSQ_1EEEEEENS4_6LayoutINS5_IJNSA_ILi2EEESB_SB_EEENS5_IJSB_NSA_ILi0EEESW_EEEEENS5_IJNS4_10UnderscoreESZ_SZ_EEEEENS4_13SM90_TMA_LOADENS4_14ComposedLayoutINS4_7SwizzleILi2ELi4ELi3EEENS4_18smem_ptr_flag_bitsILi16EEENST_INS5_IJNSA_ILi8EEESG_EEENS5_IJSG_SB_EEEEEEEvNS4_8identityES12_S1C_vS1D_EENS_8epilogue10collective6detail29Sm90TmaWarpSpecializedAdapterINS1G_15DefaultEpilogueISI_SJ_SJ_NS1F_6thread17LinearCombinationISI_Li1EffLNS1K_9ScaleType4KindE0ELNS_15FloatRoundStyleE2ESI_EENS1_15EpilogueDefaultEEEEEvvEEEEvNT_6ParamsE:
[----:B------:R-:W0:Y:S01]  /*0000*/  LDC R1, c[0x0][0x28] ;  /* 0x00000a00ff017b82 */ /* 0x000e220000000800 */
[----:B------:R-:W1:Y:S01]  /*0010*/  S2R R18, SR_TID.X ;  /* 0x0000000000127919 */ /* 0x000e620000002100 */
[----:B------:R-:W-:Y:S01]  /*0020*/  ELECT P0, URZ, PT ;  /* 0x00000000003f782f */ /* 0x000fe20003800000 */
[----:B------:R-:W-:Y:S01]  /*0030*/  BSSY B0, `(.L_x_0) ;  /* 0x000000f000007945 */ /* 0x000fe20003800000 */
[--C-:B-1----:R-:W-:Y:S02]  /*0040*/  SHF.R.U32.HI R0, RZ, 0x5, R18.reuse ;  /* 0x00000005ff007819 */ /* 0x102fe40000011612 */
[----:B------:R-:W-:-:S03]  /*0050*/  SHF.R.U32.HI R22, RZ, 0x7, R18 ;  /* 0x00000007ff167819 */ /* 0x000fc60000011612 */
[----:B------:R-:W1:Y:S04]  /*0060*/  SHFL.IDX PT, R5, R0, RZ, 0x1f ;  /* 0x00001fff00057589 */ /* 0x000e6800000e0000 */
[----:B------:R2:W3:Y:S01]  /*0070*/  SHFL.IDX PT, R8, R22, RZ, 0x1f ;  /* 0x00001fff16087589 */ /* 0x0004e200000e0000 */
[----:B-1----:R-:W-:-:S13]  /*0080*/  ISETP.NE.OR P0, PT, R5, RZ, !P0 ;  /* 0x000000ff0500720c */ /* 0x002fda0004705670 */
[----:B0-23--:R-:W-:Y:S05]  /*0090*/  @P0 BRA `(.L_x_1) ;  /* 0x0000000000200947 */ /* 0x00dfea0003800000 */
[----:B------:R-:W-:Y:S02]  /*00a0*/  ULDC.64 UR4, c[0x0][0x198] ;  /* 0x0000660000047ab9 */ /* 0x000fe40000000a00 */
[----:B------:R-:W-:Y:S02]  /*00b0*/  UIADD3 UR6, UP0, UR4, 0xf0, URZ ;  /* 0x000000f004067890 */ /* 0x000fe4000ff1e03f */
[----:B------:R-:W-:Y:S02]  /*00c0*/  UIADD3 UR4, UP1, UR4, 0x1f0, URZ ;  /* 0x000001f004047890 */ /* 0x000fe4000ff3e03f */
[----:B------:R-:W-:Y:S02]  /*00d0*/  UIADD3.X UR7, URZ, UR5, URZ, UP0, !UPT ;  /* 0x000000053f077290 */ /* 0x000fe400087fe43f */
[----:B------:R-:W-:-:S07]  /*00e0*/  UIADD3.X UR5, URZ, UR5, URZ, UP1, !UPT ;  /* 0x000000053f057290 */ /* 0x000fce0008ffe43f */
[----:B------:R0:W-:Y:S02]  /*00f0*/  UTMACCTL.PF [UR6] ;  /* 0x00000000060079b9 */ /* 0x0001e40008040000 */
[----:B------:R0:W-:Y:S02]  /*0100*/  UTMACCTL.PF [UR4] ;  /* 0x00000000040079b9 */ /* 0x0001e40008040000 */
[----:B0-----:R-:W-:Y:S01]  /*0110*/  NOP ;  /* 0x0000000000007918 */ /* 0x001fe20000000000 */
.L_x_1:
[----:B------:R-:W-:Y:S05]  /*0120*/  BSYNC B0 ;  /* 0x0000000000007941 */ /* 0x000fea0003800000 */
.L_x_0:
[----:B------:R-:W0:Y:S02]  /*0130*/  SHFL.IDX PT, R2, R0, RZ, 0x1f ;  /* 0x00001fff00027589 */ /* 0x000e2400000e0000 */
[----:B0-----:R-:W-:-:S13]  /*0140*/  ISETP.NE.AND P0, PT, R2, RZ, PT ;  /* 0x000000ff0200720c */ /* 0x001fda0003f05270 */
[----:B------:R-:W-:Y:S05]  /*0150*/  @P0 BRA `(.L_x_2) ;  /* 0x0000000000680947 */ /* 0x000fea0003800000 */
[----:B------:R-:W0:Y:S01]  /*0160*/  S2UR UR8, SR_CgaCtaId ;  /* 0x00000000000879c3 */ /* 0x000e220000008800 */
[----:B------:R-:W-:Y:S01]  /*0170*/  UMOV UR4, 0x400 ;  /* 0x0000040000047882 */ /* 0x000fe20000000000 */
[----:B------:R-:W-:Y:S01]  /*0180*/  UMOV UR5, 0x1 ;  /* 0x0000000100057882 */ /* 0x000fe20000000000 */
[----:B------:R-:W-:Y:S01]  /*0190*/  UMOV UR6, 0x100 ;  /* 0x0000010000067882 */ /* 0x000fe20000000000 */
[----:B------:R-:W-:Y:S01]  /*01a0*/  ELECT P0, URZ, PT ;  /* 0x00000000003f782f */ /* 0x000fe20003800000 */
[----:B------:R-:W-:-:S04]  /*01b0*/  UIADD3 UR6, -UR6, 0x100000, URZ ;  /* 0x0010000006067890 */ /* 0x000fc8000fffe13f */
[----:B------:R-:W-:Y:S02]  /*01c0*/  USHF.L.U32 UR7, UR6, 0xb, URZ ;  /* 0x0000000b06077899 */ /* 0x000fe4000800063f */
[----:B------:R-:W-:Y:S02]  /*01d0*/  USHF.L.U32 UR6, UR6, 0x1, URZ ;  /* 0x0000000106067899 */ /* 0x000fe4000800063f */
[----:B0-----:R-:W-:Y:S02]  /*01e0*/  ULEA UR8, UR8, UR4, 0x18 ;  /* 0x0000000408087291 */ /* 0x001fe4000f8ec03f */
[----:B------:R-:W-:-:S04]  /*01f0*/  UIADD3 UR4, -UR5, 0x100000, URZ ;  /* 0x0010000005047890 */ /* 0x000fc8000fffe13f */
[----:B------:R-:W-:Y:S02]  /*0200*/  USHF.L.U32 UR5, UR4, 0xb, URZ ;  /* 0x0000000b04057899 */ /* 0x000fe4000800063f */
[----:B------:R-:W-:Y:S01]  /*0210*/  USHF.L.U32 UR4, UR4, 0x1, URZ ;  /* 0x0000000104047899 */ /* 0x000fe2000800063f */
[----:B------:R-:W0:Y:S11]  /*0220*/  FENCE.VIEW.ASYNC.S ;  /* 0x00000000000073c6 */ /* 0x000e360000000000 */
[----:B0-----:R0:W1:Y:S01]  /*0230*/  SYNCS.EXCH.64 URZ, [UR8], UR4 ;  /* 0x00000004083f75b2 */ /* 0x0010620008000100 */
[----:B------:R0:W2:Y:S01]  /*0240*/  SYNCS.EXCH.64 URZ, [UR8+0x30], UR6 ;  /* 0x00003006083f75b2 */ /* 0x0000a20008000100 */
[----:B------:R0:W3:Y:S01]  /*0250*/  SYNCS.EXCH.64 URZ, [UR8+0x8], UR4 ;  /* 0x00000804083f75b2 */ /* 0x0000e20008000100 */
[----:B------:R0:W4:Y:S01]  /*0260*/  SYNCS.EXCH.64 URZ, [UR8+0x38], UR6 ;  /* 0x00003806083f75b2 */ /* 0x0001220008000100 */
[----:B------:R0:W0:Y:S01]  /*0270*/  SYNCS.EXCH.64 URZ, [UR8+0x10], UR4 ;  /* 0x00001004083f75b2 */ /* 0x0000220008000100 */
[----:B------:R0:W0:Y:S01]  /*0280*/  SYNCS.EXCH.64 URZ, [UR8+0x40], UR6 ;  /* 0x00004006083f75b2 */ /* 0x0000220008000100 */
[----:B------:R0:W0:Y:S01]  /*0290*/  SYNCS.EXCH.64 URZ, [UR8+0x18], UR4 ;  /* 0x00001804083f75b2 */ /* 0x0000220008000100 */
[----:B------:R0:W0:Y:S01]  /*02a0*/  SYNCS.EXCH.64 URZ, [UR8+0x48], UR6 ;  /* 0x00004806083f75b2 */ /* 0x0000220008000100 */
[----:B------:R0:W0:Y:S01]  /*02b0*/  SYNCS.EXCH.64 URZ, [UR8+0x20], UR4 ;  /* 0x00002004083f75b2 */ /* 0x0000220008000100 */
[----:B------:R0:W0:Y:S01]  /*02c0*/  SYNCS.EXCH.64 URZ, [UR8+0x50], UR6 ;  /* 0x00005006083f75b2 */ /* 0x0000220008000100 */
[----:B------:R0:W0:Y:S01]  /*02d0*/  SYNCS.EXCH.64 URZ, [UR8+0x28], UR4 ;  /* 0x00002804083f75b2 */ /* 0x0000220008000100 */
[----:B------:R0:W0:Y:S01]  /*02e0*/  SYNCS.EXCH.64 URZ, [UR8+0x58], UR6 ;  /* 0x00005806083f75b2 */ /* 0x0000220008000100 */
[----:B------:R-:W-:Y:S01]  /*02f0*/  NOP ;  /* 0x0000000000007918 */ /* 0x000fe20000000000 */
.L_x_2:
[----:B------:R-:W5:Y:S01]  /*0300*/  SHFL.IDX PT, R0, R0, RZ, 0x1f ;  /* 0x00001fff00007589 */ /* 0x000f6200000e0000 */
[----:B------:R-:W-:Y:S01]  /*0310*/  ELECT P0, URZ, PT ;  /* 0x00000000003f782f */ /* 0x000fe20003800000 */
[----:B------:R-:W1:Y:S01]  /*0320*/  LDC R2, c[0x0][0x65c] ;  /* 0x00019700ff027b82 */ /* 0x000e620000000800 */
[----:B------:R-:W-:Y:S01]  /*0330*/  SHF.R.S32.HI R6, RZ, 0x1f, R5 ;  /* 0x0000001fff067819 */ /* 0x000fe20000011405 */
[----:B------:R-:W2:Y:S01]  /*0340*/  S2R R3, SR_CTAID.Y ;  /* 0x0000000000037919 */ /* 0x000ea20000002600 */
[----:B0-----:R-:W-:Y:S01]  /*0350*/  UMOV UR4, 0x20 ;  /* 0x0000002000047882 */ /* 0x001fe20000000000 */
[----:B------:R-:W-:Y:S01]  /*0360*/  ISETP.NE.AND P2, PT, R8, RZ, PT ;  /* 0x000000ff0800720c */ /* 0x000fe20003f45270 */
[----:B------:R-:W-:Y:S01]  /*0370*/  NOP ;  /* 0x0000000000007918 */ /* 0x000fe20000000000 */
[----:B------:R-:W0:Y:S01]  /*0380*/  S2R R4, SR_CTAID.X ;  /* 0x0000000000047919 */ /* 0x000e220000002500 */
[----:B------:R-:W-:Y:S01]  /*0390*/  LEA.HI R6, R6, R5, RZ, 0x2 ;  /* 0x0000000506067211 */ /* 0x000fe200078f10ff */
[----:B------:R-:W-:Y:S01]  /*03a0*/  NOP ;  /* 0x0000000000007918 */ /* 0x000fe20000000000 */
[----:B-----5:R-:W-:-:S02]  /*03b0*/  ISETP.NE.OR P0, PT, R0, RZ, !P0 ;  /* 0x000000ff0000720c */ /* 0x020fc40004705670 */
[----:B-1----:R-:W-:-:S04]  /*03c0*/  ISETP.NE.AND P3, PT, R2, 0x1, PT ;  /* 0x000000010200780c */ /* 0x002fc80003f65270 */
[----:B------:R-:W-:Y:S02]  /*03d0*/  P2R R0, PR, RZ, 0x8 ;  /* 0x00000008ff007803 */ /* 0x000fe40000000000 */
[----:B------:R-:W-:-:S05]  /*03e0*/  LOP3.LUT R0, R6, 0xfffffffc, RZ, 0xc0, !PT ;  /* 0xfffffffc06007812 */ /* 0x000fca00078ec0ff */
[----:B------:R-:W-:Y:S01]  /*03f0*/  VOTEU.ALL UP0, P0 ;  /* 0x00000000003f7886 */ /* 0x000fe20000000000 */
[----:B------:R-:W-:Y:S01]  /*0400*/  IMAD.IADD R0, R5, 0x1, -R0 ;  /* 0x0000000105007824 */ /* 0x000fe200078e0a00 */
[----:B------:R-:W0:Y:S01]  /*0410*/  @P3 LDC R17, c[0x0][0x10] ;  /* 0x00000400ff113b82 */ /* 0x000e220000000800 */
[----:B------:R-:W-:Y:S01]  /*0420*/  VOTEU.ALL UP1, P0 ;  /* 0x00000000003f7886 */ /* 0x000fe20000020000 */
[----:B--2---:R-:W-:Y:S01]  /*0430*/  @P3 IMAD.MOV.U32 R6, RZ, RZ, R3 ;  /* 0x000000ffff063224 */ /* 0x004fe200078e0003 */
[----:B------:R-:W-:Y:S01]  /*0440*/  @!UP0 UMOV UR6, 0x400 ;  /* 0x0000040000068882 */ /* 0x000fe20000000000 */
[----:B------:R-:W-:-:S04]  /*0450*/  @!UP0 UIADD3 UR4, -UR4, 0x100000, URZ ;  /* 0x0010000004048890 */ /* 0x000fc8000fffe13f */
[----:B------:R-:W-:Y:S02]  /*0460*/  @!UP0 USHF.L.U32 UR5, UR4, 0xb, URZ ;  /* 0x0000000b04058899 */ /* 0x000fe4000800063f */
[----:B------:R-:W-:Y:S01]  /*0470*/  @!UP0 USHF.L.U32 UR4, UR4, 0x1, URZ ;  /* 0x0000000104048899 */ /* 0x000fe2000800063f */
[----:B------:R-:W-:Y:S02]  /*0480*/  @P3 IMAD.MOV.U32 R7, RZ, RZ, RZ ;  /* 0x000000ffff073224 */ /* 0x000fe400078e00ff */
[----:B------:R-:W-:Y:S01]  /*0490*/  IMAD.MOV.U32 R5, RZ, RZ, RZ ;  /* 0x000000ffff057224 */ /* 0x000fe200078e00ff */
[----:B------:R-:W1:Y:S01]  /*04a0*/  @!UP0 S2UR UR7, SR_CgaCtaId ;  /* 0x00000000000789c3 */ /* 0x000e620000008800 */
[----:B------:R-:W-:-:S07]  /*04b0*/  @P3 IMAD.MOV.U32 R11, RZ, RZ, RZ ;  /* 0x000000ffff0b3224 */ /* 0x000fce00078e00ff */
[----:B------:R-:W2:Y:S01]  /*04c0*/  @!P3 LDC R9, c[0x0][0xc] ;  /* 0x00000300ff09bb82 */ /* 0x000ea20000000800 */
[----:B0-----:R-:W-:-:S04]  /*04d0*/  @P3 IMAD.WIDE.U32 R16, R4, R17, R6 ;  /* 0x0000001104103225 */ /* 0x001fc800078e0006 */
[----:B------:R-:W-:Y:S01]  /*04e0*/  @P3 IMAD.IADD R17, R17, 0x1, R11 ;  /* 0x0000000111113824 */ /* 0x000fe200078e020b */
[----:B-1----:R-:W-:Y:S01]  /*04f0*/  @!UP0 ULEA UR6, UR7, UR6, 0x18 ;  /* 0x0000000607068291 */ /* 0x002fe2000f8ec03f */
[----:B------:R-:W-:Y:S01]  /*0500*/  VOTEU.ALL UP0, P0 ;  /* 0x00000000003f7886 */ /* 0x000fe20000000000 */
[----:B------:R-:W-:-:S04]  /*0510*/  ISETP.NE.AND P0, PT, R0, 0x3, PT ;  /* 0x000000030000780c */ /* 0x000fc80003f05270 */
[----:B------:R-:W-:Y:S01]  /*0520*/  ISETP.EQ.OR P0, PT, R0, RZ, !P0 ;  /* 0x000000ff0000720c */ /* 0x000fe20004702670 */
[----:B--2---:R-:W-:-:S03]  /*0530*/  @!P3 IMAD.WIDE.U32 R6, R9, R3, R4 ;  /* 0x000000030906b225 */ /* 0x004fc600078e0004 */
[C---:B------:R-:W-:Y:S01]  /*0540*/  ISETP.EQ.AND P0, PT, R8.reuse, RZ, P0 ;  /* 0x000000ff0800720c */ /* 0x040fe20000702270 */
[----:B------:R-:W-:Y:S01]  /*0550*/  VIADD R8, R8, 0xffffffff ;  /* 0xffffffff08087836 */ /* 0x000fe20000000000 */
[----:B------:R-:W0:Y:S02]  /*0560*/  FENCE.VIEW.ASYNC.S ;  /* 0x00000000000073c6 */ /* 0x000e240000000000 */
[----:B0-----:R0:W3:Y:S01]  /*0570*/  @!UP0 SYNCS.EXCH.64 URZ, [UR6+0x70], UR4 ;  /* 0x00007004063f85b2 */ /* 0x0010e20008000100 */
[----:B------:R-:W-:Y:S01]  /*0580*/  @!P3 IMAD.MOV.U32 R16, RZ, RZ, R6 ;  /* 0x000000ffff10b224 */ /* 0x000fe200078e0006 */
[----:B------:R-:W-:Y:S01]  /*0590*/  SEL R19, RZ, 0x1, !P0 ;  /* 0x00000001ff137807 */ /* 0x000fe20004000000 */
[----:B------:R-:W-:Y:S01]  /*05a0*/  @!P3 IMAD.MOV.U32 R17, RZ, RZ, R7 ;  /* 0x000000ffff11b224 */ /* 0x000fe200078e0007 */
[----:B------:R-:W-:-:S04]  /*05b0*/  ISETP.GE.U32.AND P1, PT, R8, 0x2, PT ;  /* 0x000000020800780c */ /* 0x000fc80003f26070 */
[----:B------:R-:W-:Y:S01]  /*05c0*/  SEL R19, R19, 0x2, P1 ;  /* 0x0000000213137807 */ /* 0x000fe20000800000 */
[----:B------:R0:W3:Y:S01]  /*05d0*/  @!UP1 SYNCS.EXCH.64 URZ, [UR6+0x78], UR4 ;  /* 0x00007804063f95b2 */ /* 0x0000e20008000100 */
[----:B------:R-:W-:Y:S01]  /*05e0*/  NOP ;  /* 0x0000000000007918 */ /* 0x000fe20000000000 */
[----:B---34-:R-:W-:Y:S06]  /*05f0*/  BAR.SYNC.DEFER_BLOCKING 0x0 ;  /* 0x0000000000007b1d */ /* 0x018fec0000010000 */
[----:B------:R-:W-:Y:S05]  /*0600*/  @!P2 BRA `(.L_x_3) ;  /* 0x0000005c001ca947 */ /* 0x000fea0003800000 */
[----:B------:R-:W-:-:S13]  /*0610*/  ISETP.GT.U32.AND P0, PT, R8, 0x1, PT ;  /* 0x000000010800780c */ /* 0x000fda0003f04070 */
[----:B0-----:R-:W-:Y:S05]  /*0620*/  @P0 EXIT ;  /* 0x000000000000094d */ /* 0x001fea0003800000 */
[----:B------:R-:W-:Y:S01]  /*0630*/  ULDC.64 UR4, c[0x0][0x650] ;  /* 0x0001940000047ab9 */ /* 0x000fe20000000a00 */
[----:B------:R-:W-:Y:S01]  /*0640*/  PRMT R0, RZ, 0x7610, R0 ;  /* 0x00007610ff007816 */ /* 0x000fe20000000000 */
[----:B------:R-:W-:Y:S01]  /*0650*/  IMAD.MOV.U32 R91, RZ, RZ, -0x1 ;  /* 0xffffffffff5b7424 */ /* 0x000fe200078e00ff */
[----:B------:R-:W-:Y:S01]  /*0660*/  ISETP.GE.U32.AND P0, PT, R16, UR4, PT ;  /* 0x0000000410007c0c */ /* 0x000fe2000bf06070 */
[----:B------:R-:W-:Y:S02]  /*0670*/  IMAD.MOV.U32 R92, RZ, RZ, -0x1 ;  /* 0xffffffffff5c7424 */ /* 0x000fe400078e00ff */
[----:B------:R-:W-:Y:S01]  /*0680*/  IMAD.MOV.U32 R89, RZ, RZ, -0x1 ;  /* 0xffffffffff597424 */ /* 0x000fe200078e00ff */
[----:B------:R-:W-:-:S13]  /*0690*/  ISETP.GE.U32.AND.EX P0, PT, R17, UR5, PT, P0 ;  /* 0x0000000511007c0c */ /* 0x000fda000bf06100 */
[----:B------:R-:W-:Y:S05]  /*06a0*/  @P0 BRA `(.L_x_4) ;  /* 0x0000000400540947 */ /* 0x000fea0003800000 */
[----:B------:R-:W0:Y:S01]  /*06b0*/  LDC.64 R14, c[0x0][0x628] ;  /* 0x00018a00ff0e7b82 */ /* 0x000e220000000a00 */
[----:B------:R-:W-:Y:S02]  /*06c0*/  IMAD.MOV.U32 R6, RZ, RZ, R16 ;  /* 0x000000ffff067224 */ /* 0x000fe400078e0010 */
[----:B------:R-:W-:-:S05]  /*06d0*/  IMAD.MOV.U32 R7, RZ, RZ, R17 ;  /* 0x000000ffff077224 */ /* 0x000fca00078e0011 */
[----:B------:R-:W1:Y:S08]  /*06e0*/  LDC R0, c[0x0][0x630] ;  /* 0x00018c00ff007b82 */ /* 0x000e700000000800 */
[----:B------:R-:W2:Y:S01]  /*06f0*/  LDC.64 R20, c[0x0][0x620] ;  /* 0x00018800ff147b82 */ /* 0x000ea20000000a00 */
[----:B0-----:R-:W-:-:S04]  /*0700*/  ISETP.NE.U32.AND P0, PT, R14, RZ, PT ;  /* 0x000000ff0e00720c */ /* 0x001fc80003f05070 */
[----:B------:R-:W-:-:S13]  /*0710*/  ISETP.NE.AND.EX P0, PT, R15, RZ, PT, P0 ;  /* 0x000000ff0f00720c */ /* 0x000fda0003f05300 */
[----:B-12---:R-:W-:Y:S05]  /*0720*/  @!P0 BRA `(.L_x_5) ;  /* 0x0000000000288947 */ /* 0x006fea0003800000 */
[----:B------:R-:W0:Y:S02]  /*0730*/  LDC R11, c[0x0][0x634] ;  /* 0x00018d00ff0b7b82 */ /* 0x000e240000000800 */
[----:B0-----:R-:W-:-:S05]  /*0740*/  IADD3 R11, P0, R16, R11, RZ ;  /* 0x0000000b100b7210 */ /* 0x001fca0007f1e0ff */
[----:B------:R-:W-:-:S04]  /*0750*/  IMAD.X R13, RZ, RZ, R17, P0 ;  /* 0x000000ffff0d7224 */ /* 0x000fc800000e0611 */
[----:B------:R-:W-:-:S04]  /*0760*/  IMAD.WIDE.U32 R6, R13, R14, RZ ;  /* 0x0000000e0d067225 */ /* 0x000fc800078e00ff */
[----:B------:R-:W-:-:S04]  /*0770*/  IMAD.WIDE.U32 R8, P0, R11, R15, R6 ;  /* 0x0000000f0b087225 */ /* 0x000fc80007800006 */
[----:B------:R-:W-:-:S04]  /*0780*/  IMAD.WIDE.U32 R6, R11, R14, RZ ;  /* 0x0000000e0b067225 */ /* 0x000fc800078e00ff */
[----:B------:R-:W-:Y:S01]  /*0790*/  IMAD.X R11, RZ, RZ, RZ, P0 ;  /* 0x000000ffff0b7224 */ /* 0x000fe200000e06ff */
[----:B------:R-:W-:Y:S01]  /*07a0*/  IADD3 RZ, P0, R7, R8, RZ ;  /* 0x0000000807ff7210 */ /* 0x000fe20007f1e0ff */
[----:B------:R-:W-:-:S04]  /*07b0*/  IMAD.MOV.U32 R10, RZ, RZ, R9 ;  /* 0x000000ffff0a7224 */ /* 0x000fc800078e0009 */
[----:B------:R-:W-:-:S08]  /*07c0*/  IMAD.WIDE.U32.X R6, R13, R15, R10, P0 ;  /* 0x0000000f0d067225 */ /* 0x000fd000000e040a */
.L_x_5:
[-CC-:B------:R-:W-:Y:S01]  /*07d0*/  SHF.R.U64 R89, R6, R0.reuse, R7.reuse ;  /* 0x0000000006597219 */ /* 0x180fe20000001207 */
[----:B------:R-:W0:Y:S01]  /*07e0*/  LDC R10, c[0x0][0x618] ;  /* 0x00018600ff0a7b82 */ /* 0x000e220000000800 */
[----:B------:R-:W-:Y:S01]  /*07f0*/  SHF.R.U32.HI R5, RZ, R0, R7 ;  /* 0x00000000ff057219 */ /* 0x000fe20000011607 */
[----:B------:R-:W-:Y:S01]  /*0800*/  ULDC UR4, c[0x0][0x150] ;  /* 0x0000540000047ab9 */ /* 0x000fe20000000800 */
[----:B------:R-:W-:Y:S02]  /*0810*/  IADD3 R9, P0, RZ, -R89, RZ ;  /* 0x80000059ff097210 */ /* 0x000fe40007f1e0ff */
[----:B------:R-:W-:-:S03]  /*0820*/  I2FP.F32.U32 R0, R4 ;  /* 0x0000000400007245 */ /* 0x000fc60000201000 */
[----:B------:R-:W1:Y:S01]  /*0830*/  LDC.64 R28, c[0x0][0x640] ;  /* 0x00019000ff1c7b82 */ /* 0x000e620000000a00 */
[----:B------:R-:W-:Y:S02]  /*0840*/  IMAD.X R11, RZ, RZ, ~R5, P0 ;  /* 0x000000ffff0b7224 */ /* 0x000fe400000e0e05 */
[----:B------:R-:W-:Y:S01]  /*0850*/  FMUL R0, R0, UR4 ;  /* 0x0000000400007c20 */ /* 0x000fe20008400000 */
[----:B------:R-:W-:Y:S01]  /*0860*/  IMAD.WIDE.U32 R6, R9, R20, R16 ;  /* 0x0000001409067225 */ /* 0x000fe200078e0010 */
[----:B------:R-:W-:-:S03]  /*0870*/  ULDC UR4, c[0x0][0x154] ;  /* 0x0000550000047ab9 */ /* 0x000fc60000000800 */
[----:B------:R-:W-:Y:S01]  /*0880*/  IMAD R8, R11, R20, RZ ;  /* 0x000000140b087224 */ /* 0x000fe200078e02ff */
[----:B------:R-:W2:Y:S01]  /*0890*/  LDC R5, c[0x0][0x144] ;  /* 0x00005100ff057b82 */ /* 0x000ea20000000800 */
[----:B------:R-:W3:Y:S02]  /*08a0*/  F2I.U32.TRUNC.NTZ R0, R0 ;  /* 0x0000000000007305 */ /* 0x000ee4000020f000 */
[----:B------:R-:W-:-:S04]  /*08b0*/  IMAD R9, R9, R21, R8 ;  /* 0x0000001509097224 */ /* 0x000fc800078e0208 */
[----:B------:R-:W-:Y:S01]  /*08c0*/  IMAD.IADD R7, R7, 0x1, R9 ;  /* 0x0000000107077824 */ /* 0x000fe200078e0209 */
[----:B------:R-:W4:Y:S01]  /*08d0*/  LDC R12, c[0x0][0x608] ;  /* 0x00018200ff0c7b82 */ /* 0x000f220000000800 */
[----:B------:R-:W-:-:S03]  /*08e0*/  IMAD.MOV.U32 R9, RZ, RZ, -0x1 ;  /* 0xffffffffff097424 */ /* 0x000fc600078e00ff */
[-CC-:B0-----:R-:W-:Y:S02]  /*08f0*/  SHF.R.U64 R20, R6, R10.reuse, R7.reuse ;  /* 0x0000000a06147219 */ /* 0x181fe40000001207 */
[----:B------:R-:W-:Y:S02]  /*0900*/  I2FP.F32.U32 R6, R3 ;  /* 0x0000000300067245 */ /* 0x000fe40000201000 */
[----:B------:R-:W0:Y:S01]  /*0910*/  LDC R26, c[0x0][0x658] ;  /* 0x00019600ff1a7b82 */ /* 0x000e220000000800 */
[----:B-1----:R-:W-:Y:S01]  /*0920*/  ISETP.NE.U32.AND P0, PT, R28, RZ, PT ;  /* 0x000000ff1c00720c */ /* 0x002fe20003f05070 */
[----:B---3--:R-:W-:Y:S01]  /*0930*/  IMAD.MOV R8, RZ, RZ, -R0 ;  /* 0x000000ffff087224 */ /* 0x008fe200078e0a00 */
[----:B------:R-:W-:Y:S01]  /*0940*/  SHF.R.U32.HI R7, RZ, R10, R7 ;  /* 0x0000000aff077219 */ /* 0x000fe20000011607 */
[----:B------:R-:W-:Y:S01]  /*0950*/  FMUL R6, R6, UR4 ;  /* 0x0000000406067c20 */ /* 0x000fe20008400000 */
[----:B------:R-:W-:-:S03]  /*0960*/  ISETP.NE.AND.EX P0, PT, R29, RZ, PT, P0 ;  /* 0x000000ff1d00720c */ /* 0x000fc60003f05300 */
[----:B------:R-:W1:Y:S01]  /*0970*/  LDC R14, c[0x0][0x148] ;  /* 0x00005200ff0e7b82 */ /* 0x000e620000000800 */
[----:B--2---:R-:W-:-:S07]  /*0980*/  IMAD R0, R5, R8, R4 ;  /* 0x0000000805007224 */ /* 0x004fce00078e0204 */
[----:B------:R-:W2:Y:S01]  /*0990*/  LDC R24, c[0x0][0x600] ;  /* 0x00018000ff187b82 */ /* 0x000ea20000000800 */
[-CC-:B----4-:R-:W-:Y:S02]  /*09a0*/  SHF.R.U64 R30, R20, R12.reuse, R7.reuse ;  /* 0x0000000c141e7219 */ /* 0x190fe40000001207 */
[----:B------:R-:W-:Y:S01]  /*09b0*/  SHF.R.U32.HI R5, RZ, R12, R7 ;  /* 0x0000000cff057219 */ /* 0x000fe20000011607 */
[----:B------:R-:W-:Y:S01]  /*09c0*/  IMAD.MOV.U32 R7, RZ, RZ, 0x1 ;  /* 0x00000001ff077424 */ /* 0x000fe200078e00ff */
[----:B------:R3:W4:Y:S03]  /*09d0*/  F2I.U32.TRUNC.NTZ R12, R6 ;  /* 0x00000006000c7305 */ /* 0x000726000020f000 */
[----:B------:R-:W1:Y:S01]  /*09e0*/  LDC R15, c[0x0][0x648] ;  /* 0x00019200ff0f7b82 */ /* 0x000e620000000800 */
[-C--:B0-----:R-:W-:Y:S02]  /*09f0*/  SHF.L.U32 R4, R9, R26.reuse, RZ ;  /* 0x0000001a09047219 */ /* 0x081fe400000006ff */
[----:B------:R-:W-:-:S02]  /*0a00*/  SHF.R.U64 R32, R30, R26, R5 ;  /* 0x0000001a1e207219 */ /* 0x000fc40000001205 */
[----:B------:R-:W-:Y:S02]  /*0a10*/  LOP3.LUT R11, RZ, R4, RZ, 0x33, !PT ;  /* 0x00000004ff0b7212 */ /* 0x000fe400078e33ff */
[-C--:B------:R-:W-:Y:S01]  /*0a20*/  SHF.R.U32.HI R5, RZ, R26.reuse, R5 ;  /* 0x0000001aff057219 */ /* 0x080fe20000011605 */
[----:B------:R-:W0:Y:S01]  /*0a30*/  LDC R21, c[0x0][0x638] ;  /* 0x00018e00ff157b82 */ /* 0x000e220000000800 */
[----:B------:R-:W-:Y:S01]  /*0a40*/  SHF.L.U32 R10, R7, R26, RZ ;  /* 0x0000001a070a7219 */ /* 0x000fe200000006ff */
[----:B------:R-:W-:-:S06]  /*0a50*/  IMAD.MOV.U32 R4, RZ, RZ, R32 ;  /* 0x000000ffff047224 */ /* 0x000fcc00078e0020 */
[----:B------:R-:W0:Y:S01]  /*0a60*/  LDC R91, c[0x0][0x610] ;  /* 0x00018400ff5b7b82 */ /* 0x000e220000000800 */
[----:B---34-:R-:W-:Y:S05]  /*0a70*/  @!P0 BRA `(.L_x_6) ;  /* 0x0000000000288947 */ /* 0x018fea0003800000 */
[----:B------:R-:W3:Y:S02]  /*0a80*/  LDC R9, c[0x0][0x64c] ;  /* 0x00019300ff097b82 */ /* 0x000ee40000000800 */
[----:B---3--:R-:W-:-:S05]  /*0a90*/  IADD3 R9, P0, R32, R9, RZ ;  /* 0x0000000920097210 */ /* 0x008fca0007f1e0ff */
        /* <DEDUP_REMOVED lines=8> */
.L_x_6:
[----:B-1----:R-:W-:Y:S01]  /*0b20*/  SHF.R.U64 R4, R4, R15, R5 ;  /* 0x0000000f04047219 */ /* 0x002fe20000001205 */
[----:B--2---:R-:W-:Y:S01]  /*0b30*/  VIADD R5, R24, 0xffffffff ;  /* 0xffffffff18057836 */ /* 0x004fe20000000000 */
[----:B------:R-:W-:Y:S01]  /*0b40*/  LOP3.LUT R11, R30, R11, RZ, 0xc0, !PT ;  /* 0x0000000b1e0b7212 */ /* 0x000fe200078ec0ff */
[----:B------:R-:W-:Y:S02]  /*0b50*/  IMAD.MOV R12, RZ, RZ, -R12 ;  /* 0x000000ffff0c7224 */ /* 0x000fe400078e0a0c */
[----:B------:R-:W-:Y:S02]  /*0b60*/  IMAD.MOV R6, RZ, RZ, -R4 ;  /* 0x000000ffff067224 */ /* 0x000fe400078e0a04 */
[----:B------:R-:W-:Y:S01]  /*0b70*/  IMAD R11, R10, R4, R11 ;  /* 0x000000040a0b7224 */ /* 0x000fe200078e020b */
[----:B------:R-:W-:Y:S01]  /*0b80*/  LOP3.LUT R4, R20, R5, RZ, 0xc0, !PT ;  /* 0x0000000514047212 */ /* 0x000fe200078ec0ff */
[----:B------:R-:W-:Y:S02]  /*0b90*/  @P3 IMAD R0, R14, R12, R3 ;  /* 0x0000000c0e003224 */ /* 0x000fe400078e0203 */
[----:B0-----:R-:W-:-:S02]  /*0ba0*/  IMAD R3, R6, R21, R32 ;  /* 0x0000001506037224 */ /* 0x001fc400078e0220 */
[----:B------:R-:W-:Y:S02]  /*0bb0*/  IMAD R91, R11, R91, R0 ;  /* 0x0000005b0b5b7224 */ /* 0x000fe400078e0200 */
[----:B------:R-:W-:Y:S02]  /*0bc0*/  IMAD R4, R3, R24, R4 ;  /* 0x0000001803047224 */ /* 0x000fe400078e0204 */
[----:B------:R-:W-:-:S03]  /*0bd0*/  IMAD.MOV.U32 R0, RZ, RZ, 0x1 ;  /* 0x00000001ff007424 */ /* 0x000fc600078e00ff */
[----:B------:R-:W-:Y:S02]  /*0be0*/  SEL R92, R4, R91, !P3 ;  /* 0x0000005b045c7207 */ /* 0x000fe40005800000 */
[----:B------:R-:W-:-:S07]  /*0bf0*/  SEL R91, R91, R4, !P3 ;  /* 0x000000045b5b7207 */ /* 0x000fce0005800000 */
.L_x_4:
[----:B------:R-:W-:-:S08]  /*0c00*/  NOP ;  /* 0x0000000000007918 */ /* 0x000fd00000000000 */
[----:B------:R-:W0:Y:S02]  /*0c10*/  USETMAXREG.TRY_ALLOC.CTAPOOL UP0, 0xe8 ;  /* 0x000000e8000079c8 */ /* 0x000e240008000600 */
[----:B0-----:R-:W-:-:S13]  /*0c20*/  PLOP3.LUT P0, PT, PT, PT, UP0, 0x80, 0x0 ;  /* 0x000000000000781c */ /* 0x001fda0003f0f008 */
[----:B------:R-:W-:Y:S05]  /*0c30*/  @!P0 BRA `(.L_x_4) ;  /* 0xfffffffc00f08947 */ /* 0x000fea000383ffff */
[----:B------:R-:W-:Y:S01]  /*0c40*/  ULDC.64 UR4, c[0x0][0x598] ;  /* 0x0001660000047ab9 */ /* 0x000fe20000000a00 */
[----:B------:R-:W-:Y:S01]  /*0c50*/  ULDC.64 UR36, c[0x0][0x208] ;  /* 0x0000820000247ab9 */ /* 0x000fe20000000a00 */
[----:B------:R-:W-:-:S04]  /*0c60*/  ISETP.NE.U32.AND P0, PT, RZ, UR4, PT ;  /* 0x00000004ff007c0c */ /* 0x000fc8000bf05070 */
[----:B------:R-:W-:-:S13]  /*0c70*/  ISETP.NE.AND.EX P0, PT, RZ, UR5, PT, P0 ;  /* 0x00000005ff007c0c */ /* 0x000fda000bf05300 */
[----:B------:R-:W-:Y:S05]  /*0c80*/  @!P0 BRA `(.L_x_7) ;  /* 0x00000000001c8947 */ /* 0x000fea0003800000 */
[----:B------:R-:W0:Y:S02]  /*0c90*/  LDC.64 R4, c[0x0][0x598] ;  /* 0x00016600ff047b82 */ /* 0x000e240000000a00 */
[----:B0-----:R-:W2:Y:S02]  /*0ca0*/  LDG.E.64 R4, desc[UR36][R4.64] ;  /* 0x0000002404047981 */ /* 0x001ea4000c1e1b00 */
[----:B--2---:R-:W-:-:S04]  /*0cb0*/  ISETP.NE.U32.AND P0, PT, R4, RZ, PT ;  /* 0x000000ff0400720c */ /* 0x004fc80003f05070 */
[----:B------:R-:W-:-:S13]  /*0cc0*/  ISETP.NE.AND.EX P0, PT, R5, RZ, PT, P0 ;  /* 0x000000ff0500720c */ /* 0x000fda0003f05300 */
[----:B------:R-:W-:Y:S05]  /*0cd0*/  @!P0 BRA `(.L_x_7) ;  /* 0x0000000000088947 */ /* 0x000fea0003800000 */
[----:B------:R0:W5:Y:S01]  /*0ce0*/  LD.E R23, desc[UR36][R4.64] ;  /* 0x0000002404177980 */ /* 0x000162000c101900 */
[----:B------:R-:W-:Y:S05]  /*0cf0*/  BRA `(.L_x_8) ;  /* 0x0000000000247947 */ /* 0x000fea0003800000 */
.L_x_7:
[----:B------:R-:W-:Y:S02]  /*0d00*/  ULDC.64 UR4, c[0x0][0x588] ;  /* 0x0001620000047ab9 */ /* 0x000fe40000000a00 */
[----:B------:R-:W-:-:S04]  /*0d10*/  ISETP.NE.U32.AND P0, PT, RZ, UR4, PT ;  /* 0x00000004ff007c0c */ /* 0x000fc8000bf05070 */
[----:B------:R-:W-:-:S13]  /*0d20*/  ISETP.NE.AND.EX P0, PT, RZ, UR5, PT, P0 ;  /* 0x00000005ff007c0c */ /* 0x000fda000bf05300 */
[----:B------:R-:W-:Y:S05]  /*0d30*/  @!P0 BRA `(.L_x_9) ;  /* 0x00000000000c8947 */ /* 0x000fea0003800000 */
[----:B------:R-:W0:Y:S02]  /*0d40*/  LDC.64 R4, c[0x0][0x588] ;  /* 0x00016200ff047b82 */ /* 0x000e240000000a00 */
[----:B0-----:R1:W5:Y:S01]  /*0d50*/  LDG.E R23, desc[UR36][R4.64] ;  /* 0x0000002404177981 */ /* 0x001362000c1e1900 */
[----:B------:R-:W-:Y:S05]  /*0d60*/  BRA `(.L_x_8) ;  /* 0x0000000000087947 */ /* 0x000fea0003800000 */
.L_x_9:
[----:B------:R-:W-:Y:S02]  /*0d70*/  ULDC UR4, c[0x0][0x580] ;  /* 0x0001600000047ab9 */ /* 0x000fe40000000800 */
[----:B------:R-:W-:-:S07]  /*0d80*/  IMAD.U32 R23, RZ, RZ, UR4 ;  /* 0x00000004ff177e24 */ /* 0x000fce000f8e00ff */
.L_x_8:
[----:B------:R-:W-:Y:S02]  /*0d90*/  ULDC.64 UR4, c[0x0][0x5a0] ;  /* 0x0001680000047ab9 */ /* 0x000fe40000000a00 */
[----:B------:R-:W-:-:S04]  /*0da0*/  ISETP.NE.U32.AND P0, PT, RZ, UR4, PT ;  /* 0x00000004ff007c0c */ /* 0x000fc8000bf05070 */
[----:B------:R-:W-:-:S13]  /*0db0*/  ISETP.NE.AND.EX P0, PT, RZ, UR5, PT, P0 ;  /* 0x00000005ff007c0c */ /* 0x000fda000bf05300 */
[----:B------:R-:W-:Y:S05]  /*0dc0*/  @!P0 BRA `(.L_x_10) ;  /* 0x00000000001c8947 */ /* 0x000fea0003800000 */
[----:B01----:R-:W0:Y:S02]  /*0dd0*/  LDC.64 R4, c[0x0][0x5a0] ;  /* 0x00016800ff047b82 */ /* 0x003e240000000a00 */
[----:B0-----:R-:W2:Y:S02]  /*0de0*/  LDG.E.64 R4, desc[UR36][R4.64] ;  /* 0x0000002404047981 */ /* 0x001ea4000c1e1b00 */
[----:B--2---:R-:W-:-:S04]  /*0df0*/  ISETP.NE.U32.AND P0, PT, R4, RZ, PT ;  /* 0x000000ff0400720c */ /* 0x004fc80003f05070 */
[----:B------:R-:W-:-:S13]  /*0e00*/  ISETP.NE.AND.EX P0, PT, R5, RZ, PT, P0 ;  /* 0x000000ff0500720c */ /* 0x000fda0003f05300 */
[----:B------:R-:W-:Y:S05]  /*0e10*/  @!P0 BRA `(.L_x_10) ;  /* 0x0000000000088947 */ /* 0x000fea0003800000 */
[----:B------:R0:W5:Y:S01]  /*0e20*/  LD.E R88, desc[UR36][R4.64] ;  /* 0x0000002404587980 */ /* 0x000162000c101900 */
[----:B------:R-:W-:Y:S05]  /*0e30*/  BRA `(.L_x_11) ;  /* 0x0000000000247947 */ /* 0x000fea0003800000 */
.L_x_10:
[----:B------:R-:W-:Y:S02]  /*0e40*/  ULDC.64 UR4, c[0x0][0x590] ;  /* 0x0001640000047ab9 */ /* 0x000fe40000000a00 */
[----:B------:R-:W-:-:S04]  /*0e50*/  ISETP.NE.U32.AND P0, PT, RZ, UR4, PT ;  /* 0x00000004ff007c0c */ /* 0x000fc8000bf05070 */
[----:B------:R-:W-:-:S13]  /*0e60*/  ISETP.NE.AND.EX P0, PT, RZ, UR5, PT, P0 ;  /* 0x00000005ff007c0c */ /* 0x000fda000bf05300 */
[----:B------:R-:W-:Y:S05]  /*0e70*/  @!P0 BRA `(.L_x_12) ;  /* 0x00000000000c8947 */ /* 0x000fea0003800000 */
[----:B01----:R-:W0:Y:S02]  /*0e80*/  LDC.64 R4, c[0x0][0x590] ;  /* 0x00016400ff047b82 */ /* 0x003e240000000a00 */
[----:B0-----:R1:W5:Y:S01]  /*0e90*/  LDG.E R88, desc[UR36][R4.64] ;  /* 0x0000002404587981 */ /* 0x001362000c1e1900 */
[----:B------:R-:W-:Y:S05]  /*0ea0*/  BRA `(.L_x_11) ;  /* 0x0000000000087947 */ /* 0x000fea0003800000 */
.L_x_12:
[----:B------:R-:W-:Y:S02]  /*0eb0*/  ULDC UR4, c[0x0][0x584] ;  /* 0x0001610000047ab9 */ /* 0x000fe40000000800 */
[----:B------:R-:W-:-:S07]  /*0ec0*/  IMAD.U32 R88, RZ, RZ, UR4 ;  /* 0x00000004ff587e24 */ /* 0x000fce000f8e00ff */
.L_x_11:
[----:B------:R-:W-:-:S13]  /*0ed0*/  LOP3.LUT P0, RZ, R0, 0xff, RZ, 0xc0, !PT ;  /* 0x000000ff00ff7812 */ /* 0x000fda000780c0ff */
[----:B------:R-:W-:Y:S05]  /*0ee0*/  @!P0 EXIT ;  /* 0x000000000000894d */ /* 0x000fea0003800000 */
[----:B------:R-:W-:Y:S01]  /*0ef0*/  ULDC UR4, c[0x0][0x28c] ;  /* 0x0000a30000047ab9 */ /* 0x000fe20000000800 */
[----:B------:R-:W-:Y:S01]  /*0f00*/  LOP3.LUT R90, R19, 0x1, RZ, 0xfc, !PT ;  /* 0x00000001135a7812 */ /* 0x000fe200078efcff */
[----:B------:R-:W-:Y:S01]  /*0f10*/  UIADD3 UR4, UR4, 0x1f, URZ ;  /* 0x0000001f04047890 */ /* 0x000fe2000fffe03f */
[----:B------:R-:W-:Y:S01]  /*0f20*/  UMOV UR38, URZ ;  /* 0x0000003f00267c82 */ /* 0x000fe20008000000 */
[----:B------:R-:W-:Y:S02]  /*0f30*/  UMOV UR39, URZ ;  /* 0x0000003f00277c82 */ /* 0x000fe40008000000 */
[----:B------:R-:W-:-:S04]  /*0f40*/  USHF.R.S32.HI UR5, URZ, 0x1f, UR4 ;  /* 0x0000001f3f057899 */ /* 0x000fc80008011404 */
[----:B------:R-:W-:-:S04]  /*0f50*/  ULEA.HI UR5, UR5, UR4, URZ, 0x5 ;  /* 0x0000000405057291 */ /* 0x000fc8000f8f283f */
[----:B------:R-:W-:-:S12]  /*0f60*/  USHF.R.S32.HI UR40, URZ, 0x5, UR5 ;  /* 0x000000053f287899 */ /* 0x000fd80008011405 */
.L_x_158:
[----:B------:R-:W-:Y:S01]  /*0f70*/  LOP3.LUT R0, R18, 0x80, RZ, 0xc0, !PT ;  /* 0x0000008012007812 */ /* 0x000fe200078ec0ff */
[----:B--2---:R-:W2:Y:S01]  /*0f80*/  S2UR UR7, SR_CgaCtaId ;  /* 0x00000000000779c3 */ /* 0x004ea20000008800 */
[----:B------:R-:W-:Y:S02]  /*0f90*/  UMOV UR6, 0x400 ;  /* 0x0000040000067882 */ /* 0x000fe40000000000 */
[----:B------:R-:W-:-:S06]  /*0fa0*/  SHF.R.U32.HI R0, RZ, 0x7, R0 ;  /* 0x00000007ff007819 */ /* 0x000fcc0000011600 */
[----:B---3--:R-:W3:Y:S01]  /*0fb0*/  SHFL.IDX PT, R0, R0, RZ, 0x1f ;  /* 0x00001fff00007589 */ /* 0x008ee200000e0000 */
[----:B--2---:R-:W-:Y:S01]  /*0fc0*/  ULEA UR42, UR7, UR6, 0x18 ;  /* 0x00000006072a7291 */ /* 0x004fe2000f8ec03f */
[----:B---3--:R-:W-:-:S13]  /*0fd0*/  R2UR UR4, R0 ;  /* 0x00000000000472ca */ /* 0x008fda00000e0000 */
[----:B------:R-:W-:-:S04]  /*0fe0*/  ULEA.HI UR5, UR4, UR4, URZ, 0x1 ;  /* 0x0000000404057291 */ /* 0x000fc8000f8f083f */
[----:B------:R-:W-:-:S04]  /*0ff0*/  ULOP3.LUT UR5, UR5, 0xffffe, URZ, 0xc0, !UPT ;  /* 0x000ffffe05057892 */ /* 0x000fc8000f8ec03f */
[----:B------:R-:W-:-:S03]  /*1000*/  UIADD3 UR5, UR4, -UR5, URZ ;  /* 0x8000000504057290 */ /* 0x000fc6000fffe03f */
[----:B------:R-:W-:Y:S01]  /*1010*/  ULDC UR4, c[0x0][0x28c] ;  /* 0x0000a30000047ab9 */ /* 0x000fe20000000800 */
[----:B------:R-:W-:Y:S01]  /*1020*/  ULEA UR5, UR5, UR42, 0xc ;  /* 0x0000002a05057291 */ /* 0x000fe2000f8e603f */
[----:B------:R-:W-:-:S03]  /*1030*/  ISETP.LT.AND P0, PT, RZ, UR4, PT ;  /* 0x00000004ff007c0c */ /* 0x000fc6000bf01270 */
[----:B------:R-:W-:-:S04]  /*1040*/  UIADD3 UR5, UR5, 0x180, URZ ;  /* 0x0000018005057890 */ /* 0x000fc8000fffe03f */
[----:B------:R-:W-:-:S04]  /*1050*/  USHF.R.U32.HI UR5, URZ, 0x4, UR5 ;  /* 0x000000043f057899 */ /* 0x000fc80008011605 */
[----:B------:R-:W-:Y:S02]  /*1060*/  ULOP3.LUT UR41, UR5, 0x3fff, URZ, 0xc0, !UPT ;  /* 0x00003fff05297892 */ /* 0x000fe4000f8ec03f */
[----:B-1--45:R-:W-:Y:S10]  /*1070*/  @P0 BRA `(.L_x_13) ;  /* 0x0000000000400947 */ /* 0x032ff40003800000 */
[----:B------:R-:W-:Y:S01]  /*1080*/  MOV R0, 0x0 ;  /* 0x0000000000007802 */ /* 0x000fe20000000f00 */
[----:B------:R-:W-:Y:S01]  /*1090*/  ULDC.64 UR4, c[0x4][0x68] ;  /* 0x01001a0000047ab9 */ /* 0x000fe20000000a00 */
[----:B------:R-:W-:Y:S01]  /*10a0*/  ULDC.64 UR6, c[0x4][0x8] ;  /* 0x0100020000067ab9 */ /* 0x000fe20000000a00 */
[----:B01----:R-:W-:Y:S01]  /*10b0*/  IMAD.U32 R4, RZ, RZ, UR4 ;  /* 0x00000004ff047e24 */ /* 0x003fe2000f8e00ff */
[----:B------:R0:W1:Y:S01]  /*10c0*/  LDC.64 R14, c[0x4][R0] ;  /* 0x01000000000e7b82 */ /* 0x0000620000000a00 */
[----:B------:R-:W-:Y:S01]  /*10d0*/  IMAD.U32 R5, RZ, RZ, UR5 ;  /* 0x00000005ff057e24 */ /* 0x000fe2000f8e00ff */
[----:B------:R-:W-:Y:S01]  /*10e0*/  ULDC.64 UR4, c[0x4][0x70] ;  /* 0x01001c0000047ab9 */ /* 0x000fe20000000a00 */
[----:B------:R-:W-:Y:S02]  /*10f0*/  IMAD.U32 R10, RZ, RZ, UR6 ;  /* 0x00000006ff0a7e24 */ /* 0x000fe4000f8e00ff */
[----:B------:R-:W-:Y:S02]  /*1100*/  IMAD.U32 R6, RZ, RZ, UR4 ;  /* 0x00000004ff067e24 */ /* 0x000fe4000f8e00ff */
[----:B------:R-:W-:-:S02]  /*1110*/  IMAD.U32 R7, RZ, RZ, UR5 ;  /* 0x00000005ff077e24 */ /* 0x000fc4000f8e00ff */
[----:B------:R-:W-:Y:S02]  /*1120*/  IMAD.U32 R11, RZ, RZ, UR7 ;  /* 0x00000007ff0b7e24 */ /* 0x000fe4000f8e00ff */
[----:B------:R-:W-:Y:S02]  /*1130*/  IMAD.MOV.U32 R8, RZ, RZ, 0x1e1 ;  /* 0x000001e1ff087424 */ /* 0x000fe400078e00ff */
[----:B------:R-:W-:Y:S02]  /*1140*/  IMAD.MOV.U32 R12, RZ, RZ, 0x1 ;  /* 0x00000001ff0c7424 */ /* 0x000fe400078e00ff */
[----:B0-----:R-:W-:-:S07]  /*1150*/  IMAD.MOV.U32 R13, RZ, RZ, RZ ;  /* 0x000000ffff0d7224 */ /* 0x001fce00078e00ff */
[----:B------:R-:W-:-:S07]  /*1160*/  LEPC R20, `(.L_x_13) ;  /* 0x000000001014794e */ /* 0x000fce0000000000 */
[----:B-1---5:R-:W-:Y:S05]  /*1170*/  CALL.ABS.NOINC R14 ;  /* 0x000000000e007343 */ /* 0x022fea0003c00000 */
.L_x_13:
[----:B------:R-:W-:-:S13]  /*1180*/  ISETP.NE.AND P0, PT, R90, 0x3, PT ;  /* 0x000000035a00780c */ /* 0x000fda0003f05270 */
[----:B------:R-:W-:Y:S05]  /*1190*/  @!P0 BRA `(.L_x_14) ;  /* 0x0000000000048947 */ /* 0x000fea0003800000 */
[----:B------:R-:W-:Y:S01]  /*11a0*/  BPT.TRAP 0x1 ;  /* 0x000000040000795c */ /* 0x000fe20000300000 */
.L_x_14:
[----:B------:R-:W-:Y:S02]  /*11b0*/  IMAD.U32 R3, RZ, RZ, UR39 ;  /* 0x00000027ff037e24 */ /* 0x000fe4000f8e00ff */
[----:B------:R-:W-:-:S03]  /*11c0*/  IMAD.U32 R0, RZ, RZ, UR38 ;  /* 0x00000026ff007e24 */ /* 0x000fc6000f8e00ff */
[----:B------:R-:W-:Y:S02]  /*11d0*/  LEA R3, R3, UR42, 0x3 ;  /* 0x0000002a03037c11 */ /* 0x000fe4000f8e18ff */
[----:B------:R-:W-:-:S04]  /*11e0*/  SHF.L.U32 R0, R0, 0x1f, RZ ;  /* 0x0000001f00007819 */ /* 0x000fc800000006ff */
[----:B------:R2:W3:Y:S01]  /*11f0*/  SYNCS.PHASECHK.TRANS64.TRYWAIT P1, [R3+URZ], R0 ;  /* 0x00000000030075a7 */ /* 0x0004e2000802017f */
[----:B------:R-:W-:Y:S05]  /*1200*/  @!P0 BRA `(.L_x_15) ;  /* 0x0000000000048947 */ /* 0x000fea0003800000 */
[----:B------:R-:W-:Y:S01]  /*1210*/  BPT.TRAP 0x1 ;  /* 0x000000040000795c */ /* 0x000fe20000300000 */
.L_x_15:
[----:B---3--:R-:W-:Y:S05]  /*1220*/  @P1 BRA `(.L_x_16) ;  /* 0x0000000000081947 */ /* 0x008fea0003800000 */
[----:B------:R-:W3:Y:S02]  /*1230*/  SYNCS.PHASECHK.TRANS64.TRYWAIT P1, [R3+URZ], R0 ;  /* 0x00000000030075a7 */ /* 0x000ee4000802017f */
[----:B---3--:R-:W-:Y:S05]  /*1240*/  @!P1 BRA `(.L_x_17) ;  /* 0x0000006400d89947 */ /* 0x008fea0003800000 */
.L_x_16:
[----:B------:R-:W-:-:S04]  /*1250*/  UISETP.LT.AND UP0, UPT, UR40, 0x1, UPT ;  /* 0x000000012800788c */ /* 0x000fc8000bf01270 */
[----:B------:R-:W-:-:S04]  /*1260*/  USEL UR4, UR40, 0x1, UP0 ;  /* 0x0000000128047887 */ /* 0x000fc80008000000 */
[----:B------:R-:W-:-:S06]  /*1270*/  UIADD3 UR4, UR40, -UR4, URZ ;  /* 0x8000000428047290 */ /* 0x000fcc000fffe03f */
[----:B--23--:R-:W-:Y:S01]  /*1280*/  IMAD.U32 R0, RZ, RZ, UR4 ;  /* 0x00000004ff007e24 */ /* 0x00cfe2000f8e00ff */
[----:B------:R-:W-:Y:S05]  /*1290*/  WARPSYNC.ALL ;  /* 0x0000000000007948 */ /* 0x000fea0003800000 */
[----:B------:R-:W-:Y:S01]  /*12a0*/  ISETP.GE.AND P1, PT, R0, 0x1, PT ;  /* 0x000000010000780c */ /* 0x000fe20003f26270 */
[----:B------:R-:W-:Y:S01]  /*12b0*/  UIADD3 UR4, UR42, 0xc180, URZ ;  /* 0x0000c1802a047890 */ /* 0x000fe2000fffe03f */
[----:B------:R-:W-:Y:S01]  /*12c0*/  WARPGROUP.ARRIVE ;  /* 0x00000000000079c5 */ /* 0x000fe20000000000 */
[----:B------:R-:W-:Y:S02]  /*12d0*/  ULOP3.LUT UR41, UR41, 0x10000, URZ, 0xfc, !UPT ;  /* 0x0001000029297892 */ /* 0x000fe4000f8efc3f */
[----:B------:R-:W-:Y:S01]  /*12e0*/  USHF.R.U32.HI UR4, URZ, 0x4, UR4 ;  /* 0x000000043f047899 */ /* 0x000fe20008011604 */
[----:B------:R-:W-:Y:S01]  /*12f0*/  UMOV UR5, 0x80000020 ;  /* 0x8000002000057882 */ /* 0x000fe20000000000 */
[----:B------:R-:W-:-:S02]  /*1300*/  UMOV UR7, 0x80000020 ;  /* 0x8000002000077882 */ /* 0x000fc40000000000 */
[----:B------:R-:W-:-:S04]  /*1310*/  ULOP3.LUT UR4, UR4, 0x3fff, URZ, 0xc0, !UPT ;  /* 0x00003fff04047892 */ /* 0x000fc8000f8ec03f */
[----:B------:R-:W-:Y:S02]  /*1320*/  ULOP3.LUT UR10, UR4, 0x10000, URZ, 0xfc, !UPT ;  /* 0x00010000040a7892 */ /* 0x000fe4000f8efc3f */
[----:B------:R-:W-:Y:S02]  /*1330*/  ULEA UR4, UR39, UR41, 0x9 ;  /* 0x0000002927047291 */ /* 0x000fe4000f8e483f */
[----:B------:R-:W-:-:S09]  /*1340*/  ULEA UR6, UR39, UR10, 0x9 ;  /* 0x0000000a27067291 */ /* 0x000fd2000f8e483f */
[----:B------:R-:W-:Y:S01]  /*1350*/  HGMMA.64x128x16.F32 R24, gdesc[UR4], RZ, !UPT, gsb0 ;  /* 0x01e00000041879f0 */ /* 0x000fe2000c0008ff */
[----:B------:R-:W-:Y:S02]  /*1360*/  UIADD3 UR4, UR4, 0x2, URZ ;  /* 0x0000000204047890 */ /* 0x000fe4000fffe03f */
[----:B------:R-:W-:Y:S01]  /*1370*/  UIADD3 UR6, UR6, 0x2, URZ ;  /* 0x0000000206067890 */ /* 0x000fe2000fffe03f */
[----:B------:R-:W-:Y:S01]  /*1380*/  UMOV UR5, 0x80000020 ;  /* 0x8000002000057882 */ /* 0x000fe20000000000 */
[----:B------:R-:W-:Y:S01]  /*1390*/  UMOV UR7, 0x80000020 ;  /* 0x8000002000077882 */ /* 0x000fe20000000000 */
[----:B------:R-:W-:Y:S02]  /*13a0*/  WARPGROUP.DEPBAR.LE gsb0, 0x0 ;  /* 0x00008000000079c5 */ /* 0x000fe40000010000 */
[----:B------:R-:W-:-:S06]  /*13b0*/  WARPGROUP.ARRIVE ;  /* 0x00000000000079c5 */ /* 0x000fcc0000000000 */
[----:B------:R-:W-:Y:S03]  /*13c0*/  HGMMA.64x128x16.F32 R24, gdesc[UR4], R24, gsb0 ;  /* 0x01e00000041879f0 */ /* 0x000fe60008000818 */
[----:B------:R-:W-:Y:S02]  /*13d0*/  WARPGROUP.DEPBAR.LE gsb0, 0x0 ;  /* 0x00008000000079c5 */ /* 0x000fe40000010000 */
[----:B------:R-:W-:Y:S05]  /*13e0*/  @!P1 BRA `(.L_x_18) ;  /* 0x0000000000d89947 */ /* 0x000fea0003800000 */
[----:B------:R-:W-:Y:S02]  /*13f0*/  UIADD3 UR4, UR39, 0x1, URZ ;  /* 0x0000000127047890 */ /* 0x000fe4000fffe03f */
[----:B------:R-:W-:Y:S02]  /*1400*/  UMOV UR9, UR39 ;  /* 0x0000002700097c82 */ /* 0x000fe40008000000 */
[----:B------:R-:W-:-:S04]  /*1410*/  UISETP.NE.AND UP0, UPT, UR4, 0x6, UPT ;  /* 0x000000060400788c */ /* 0x000fc8000bf05270 */
[----:B------:R-:W-:Y:S02]  /*1420*/  USEL UR5, URZ, 0x1, UP0 ;  /* 0x000000013f057887 */ /* 0x000fe40008000000 */
[----:B------:R-:W-:Y:S02]  /*1430*/  USEL UR8, UR4, URZ, UP0 ;  /* 0x0000003f04087287 */ /* 0x000fe40008000000 */
[----:B------:R-:W-:-:S06]  /*1440*/  ULOP3.LUT UR5, UR38, UR5, URZ, 0x3c, !UPT ;  /* 0x0000000526057292 */ /* 0x000fcc000f8e3c3f */
[----:B01----:R-:W-:-:S07]  /*1450*/  IMAD.U32 R5, RZ, RZ, UR5 ;  /* 0x00000005ff057e24 */ /* 0x003fce000f8e00ff */
.L_x_25:
[----:B01----:R-:W-:Y:S05]  /*1460*/  @!P0 BRA `(.L_x_19) ;  /* 0x0000000000048947 */ /* 0x003fea0003800000 */
[----:B------:R-:W-:Y:S01]  /*1470*/  BPT.TRAP 0x1 ;  /* 0x000000040000795c */ /* 0x000fe20000300000 */
.L_x_19:
[----:B------:R-:W0:Y:S01]  /*1480*/  S2UR UR5, SR_CgaCtaId ;  /* 0x00000000000579c3 */ /* 0x000e220000008800 */
[----:B------:R-:W-:Y:S01]  /*1490*/  UMOV UR4, 0x400 ;  /* 0x0000040000047882 */ /* 0x000fe20000000000 */
[----:B------:R-:W-:Y:S01]  /*14a0*/  SHF.L.U32 R3, R5, 0x1f, RZ ;  /* 0x0000001f05037819 */ /* 0x000fe200000006ff */
[----:B0-----:R-:W-:-:S04]  /*14b0*/  ULEA UR11, UR5, UR4, 0x18 ;  /* 0x00000004050b7291 */ /* 0x001fc8000f8ec03f */
[----:B------:R-:W-:-:S09]  /*14c0*/  ULEA UR4, UR8, UR11, 0x3 ;  /* 0x0000000b08047291 */ /* 0x000fd2000f8e183f */
[----:B------:R0:W1:Y:S01]  /*14d0*/  SYNCS.PHASECHK.TRANS64.TRYWAIT P1, [UR4], R3 ;  /* 0x00000003ff0075a7 */ /* 0x0000620008020144 */
[----:B------:R-:W-:Y:S05]  /*14e0*/  @!P0 BRA `(.L_x_20) ;  /* 0x0000000000048947 */ /* 0x000fea0003800000 */
[----:B------:R-:W-:Y:S01]  /*14f0*/  BPT.TRAP 0x1 ;  /* 0x000000040000795c */ /* 0x000fe20000300000 */
.L_x_20:
[----:B-1----:R-:W-:Y:S05]  /*1500*/  @P1 BRA `(.L_x_21) ;  /* 0x0000000000081947 */ /* 0x002fea0003800000 */
[----:B------:R-:W1:Y:S02]  /*1510*/  SYNCS.PHASECHK.TRANS64.TRYWAIT P1, [UR4], R3 ;  /* 0x00000003ff0075a7 */ /* 0x000e640008020144 */
[----:B-1----:R-:W-:Y:S05]  /*1520*/  @!P1 BRA `(.L_x_22) ;  /* 0x0000006400349947 */ /* 0x002fea0003800000 */
.L_x_21:
[----:B------:R-:W-:Y:S01]  /*1530*/  ULEA UR4, UR8, UR41, 0x9 ;  /* 0x0000002908047291 */ /* 0x000fe2000f8e483f */
[----:B------:R-:W-:Y:S01]  /*1540*/  WARPGROUP.ARRIVE ;  /* 0x00000000000079c5 */ /* 0x000fe20000000000 */
[----:B------:R-:W-:Y:S01]  /*1550*/  ULEA UR6, UR8, UR10, 0x9 ;  /* 0x0000000a08067291 */ /* 0x000fe2000f8e483f */
[----:B------:R-:W-:Y:S01]  /*1560*/  UMOV UR5, 0x80000020 ;  /* 0x8000002000057882 */ /* 0x000fe20000000000 */
[----:B------:R-:W-:-:S07]  /*1570*/  UMOV UR7, 0x80000020 ;  /* 0x8000002000077882 */ /* 0x000fce0000000000 */
[----:B------:R-:W-:Y:S01]  /*1580*/  HGMMA.64x128x16.F32 R24, gdesc[UR4], R24, gsb0 ;  /* 0x01e00000041879f0 */ /* 0x000fe20008000818 */
        /* <DEDUP_REMOVED lines=9> */
[----:B------:R-:W-:Y:S01]  /*1620*/  BPT.TRAP 0x1 ;  /* 0x000000040000795c */ /* 0x000fe20000300000 */
.L_x_23:
[----:B------:R-:W-:Y:S01]  /*1630*/  ULEA UR4, UR9, UR11, 0x3 ;  /* 0x0000000b09047291 */ /* 0x000fe2000f8e183f */
[----:B------:R-:W-:-:S03]  /*1640*/  ISETP.GT.U32.AND P1, PT, R19, 0x1, PT ;  /* 0x000000011300780c */ /* 0x000fc60003f24070 */
[----:B------:R-:W-:-:S04]  /*1650*/  UIADD3 UR4, UR4, 0x30, URZ ;  /* 0x0000003004047890 */ /* 0x000fc8000fffe03f */
[----:B------:R-:W-:-:S09]  /*1660*/  UPRMT UR4, URZ, 0x654, UR4 ;  /* 0x000006543f047896 */ /* 0x000fd20008000004 */
[----:B------:R-:W-:Y:S01]  /*1670*/  SYNCS.ARRIVE.TRANS64.RED.A1T0 RZ, [UR4], RZ ;  /* 0x000000ffffff79a7 */ /* 0x000fe20008100404 */
[----:B------:R-:W-:Y:S05]  /*1680*/  @P1 BRA `(.L_x_24) ;  /* 0x0000000000041947 */ /* 0x000fea0003800000 */
[----:B------:R-:W-:Y:S01]  /*1690*/  BPT.TRAP 0x1 ;  /* 0x000000040000795c */ /* 0x000fe20000300000 */
.L_x_24:
[----:B------:R-:W-:Y:S01]  /*16a0*/  UIADD3 UR8, UR8, 0x1, URZ ;  /* 0x0000000108087890 */ /* 0x000fe2000fffe03f */
[C---:B------:R-:W-:Y:S01]  /*16b0*/  ISETP.GT.AND P1, PT, R0.reuse, 0x1, PT ;  /* 0x000000010000780c */ /* 0x040fe20003f24270 */
[----:B------:R-:W-:Y:S01]  /*16c0*/  UIADD3 UR9, UR9, 0x1, URZ ;  /* 0x0000000109097890 */ /* 0x000fe2000fffe03f */
[----:B------:R-:W-:Y:S01]  /*16d0*/  VIADD R0, R0, 0xffffffff ;  /* 0xffffffff00007836 */ /* 0x000fe20000000000 */
[----:B------:R-:W-:Y:S02]  /*16e0*/  UISETP.NE.AND UP0, UPT, UR8, 0x6, UPT ;  /* 0x000000060800788c */ /* 0x000fe4000bf05270 */
[----:B------:R-:W-:Y:S02]  /*16f0*/  UISETP.NE.AND UP1, UPT, UR9, 0x6, UPT ;  /* 0x000000060900788c */ /* 0x000fe4000bf25270 */
[----:B------:R-:W-:Y:S02]  /*1700*/  USEL UR4, URZ, 0x1, UP0 ;  /* 0x000000013f047887 */ /* 0x000fe40008000000 */
[----:B------:R-:W-:-:S02]  /*1710*/  USEL UR8, UR8, URZ, UP0 ;  /* 0x0000003f08087287 */ /* 0x000fc40008000000 */
[----:B------:R-:W-:Y:S02]  /*1720*/  USEL UR9, UR9, URZ, UP1 ;  /* 0x0000003f09097287 */ /* 0x000fe40008800000 */
[----:B------:R-:W-:Y:S01]  /*1730*/  LOP3.LUT R5, R5, UR4, RZ, 0x3c, !PT ;  /* 0x0000000405057c12 */ /* 0x000fe2000f8e3cff */
[----:B------:R-:W-:Y:S09]  /*1740*/  @P1 BRA `(.L_x_25) ;  /* 0xfffffffc00441947 */ /* 0x000ff2000383ffff */
.L_x_18:
[----:B------:R-:W2:Y:S02]  /*1750*/  LDC R0, c[0x0][0x28c] ;  /* 0x0000a300ff007b82 */ /* 0x000ea40000000800 */
[----:B--2---:R-:W-:-:S13]  /*1760*/  ISETP.GE.AND P1, PT, R0, 0x1, PT ;  /* 0x000000010000780c */ /* 0x004fda0003f26270 */
[----:B------:R-:W-:Y:S05]  /*1770*/  @!P1 BRA `(.L_x_26) ;  /* 0x0000000000489947 */ /* 0x000fea0003800000 */
[----:B------:R-:W-:Y:S05]  /*1780*/  @!P0 BRA `(.L_x_27) ;  /* 0x0000000000048947 */ /* 0x000fea0003800000 */
[----:B------:R-:W-:Y:S01]  /*1790*/  BPT.TRAP 0x1 ;  /* 0x000000040000795c */ /* 0x000fe20000300000 */
.L_x_27:
[----:B------:R-:W2:Y:S01]  /*17a0*/  S2UR UR7, SR_CgaCtaId ;  /* 0x00000000000779c3 */ /* 0x000ea20000008800 */
[----:B------:R-:W-:Y:S01]  /*17b0*/  UISETP.LT.AND UP0, UPT, UR40, 0x1, UPT ;  /* 0x000000012800788c */ /* 0x000fe2000bf01270 */
[----:B------:R-:W-:-:S03]  /*17c0*/  ISETP.GT.U32.AND P0, PT, R19, 0x1, PT ;  /* 0x000000011300780c */ /* 0x000fc60003f04070 */
[----:B------:R-:W-:-:S04]  /*17d0*/  USEL UR6, UR40, 0x1, UP0 ;  /* 0x0000000128067887 */ /* 0x000fc80008000000 */
[----:B------:R-:W-:-:S04]  /*17e0*/  UIADD3 UR6, UR39, UR40, -UR6 ;  /* 0x0000002827067290 */ /* 0x000fc8000fffe806 */
[----:B------:R-:W-:-:S04]  /*17f0*/  UIMAD.WIDE.U32 UR4, UR6, -0x55555555, URZ ;  /* 0xaaaaaaab060478a5 */ /* 0x000fc8000f8e003f */
[----:B------:R-:W-:-:S03]  /*1800*/  USHF.R.U32.HI UR4, URZ, 0x2, UR5 ;  /* 0x000000023f047899 */ /* 0x000fc60008011605 */
[----:B------:R-:W-:Y:S01]  /*1810*/  UMOV UR5, 0x400 ;  /* 0x0000040000057882 */ /* 0x000fe20000000000 */
[----:B------:R-:W-:Y:S02]  /*1820*/  UIMAD UR6, UR4, -0x6, UR6 ;  /* 0xfffffffa040678a4 */ /* 0x000fe4000f8e0206 */
[----:B--2---:R-:W-:-:S04]  /*1830*/  ULEA UR5, UR7, UR5, 0x18 ;  /* 0x0000000507057291 */ /* 0x004fc8000f8ec03f */
[----:B------:R-:W-:-:S04]  /*1840*/  ULEA UR6, UR6, UR5, 0x3 ;  /* 0x0000000506067291 */ /* 0x000fc8000f8e183f */
[----:B------:R-:W-:-:S04]  /*1850*/  UIADD3 UR6, UR6, 0x30, URZ ;  /* 0x0000003006067890 */ /* 0x000fc8000fffe03f */
[----:B------:R-:W-:-:S09]  /*1860*/  UPRMT UR6, URZ, 0x654, UR6 ;  /* 0x000006543f067896 */ /* 0x000fd20008000006 */
[----:B------:R-:W-:Y:S01]  /*1870*/  SYNCS.ARRIVE.TRANS64.RED.A1T0 RZ, [UR6], RZ ;  /* 0x000000ffffff79a7 */ /* 0x000fe20008100406 */
[----:B------:R-:W-:Y:S05]  /*1880*/  @P0 BRA `(.L_x_26) ;  /* 0x0000000000040947 */ /* 0x000fea0003800000 */
[----:B------:R-:W-:Y:S01]  /*1890*/  BPT.TRAP 0x1 ;  /* 0x000000040000795c */ /* 0x000fe20000300000 */
.L_x_26:
[----:B------:R-:W2:Y:S01]  /*18a0*/  LDC R6, c[0x0][0x288] ;  /* 0x0000a200ff067b82 */ /* 0x000ea20000000800 */
[----:B------:R-:W-:Y:S01]  /*18b0*/  LOP3.LUT R0, R22, 0x1, RZ, 0xc0, !PT ;  /* 0x0000000116007812 */ /* 0x000fe200078ec0ff */
[----:B------:R-:W-:Y:S01]  /*18c0*/  IMAD.SHL.U32 R13, R92, 0x80, RZ ;  /* 0x000000805c0d7824 */ /* 0x000fe200078e00ff */
[----:B01----:R-:W-:Y:S01]  /*18d0*/  SHF.R.U32.HI R3, RZ, 0x2, R18 ;  /* 0x00000002ff037819 */ /* 0x003fe20000011612 */
[----:B------:R-:W-:Y:S01]  /*18e0*/  UIADD3 UR39, UR40, UR39, URZ ;  /* 0x0000002728277290 */ /* 0x000fe2000fffe03f */
[----:B------:R-:W-:Y:S01]  /*18f0*/  LOP3.LUT R4, R18, 0x60, RZ, 0xc0, !PT ;  /* 0x0000006012047812 */ /* 0x000fe200078ec0ff */
[----:B------:R-:W-:Y:S01]  /*1900*/  IMAD.SHL.U32 R8, R0, 0x40, RZ ;  /* 0x0000004000087824 */ /* 0x000fe200078e00ff */
[----:B------:R-:W-:Y:S01]  /*1910*/  LOP3.LUT R5, R18, 0x3, RZ, 0xc0, !PT ;  /* 0x0000000312057812 */ /* 0x000fe200078ec0ff */
[----:B------:R-:W-:Y:S01]  /*1920*/  UISETP.GT.U32.AND UP0, UPT, UR39, 0x5, UPT ;  /* 0x000000052700788c */ /* 0x000fe2000bf04070 */
[----:B------:R-:W-:Y:S01]  /*1930*/  LOP3.LUT R3, R3, 0x7, RZ, 0xc0, !PT ;  /* 0x0000000703037812 */ /* 0x000fe200078ec0ff */
[----:B------:R-:W-:Y:S01]  /*1940*/  ULDC UR7, c[0x0][0x284] ;  /* 0x0000a10000077ab9 */ /* 0x000fe20000000800 */
[----:B------:R-:W-:Y:S01]  /*1950*/  SHF.R.U32.HI R4, RZ, 0x1, R4 ;  /* 0x00000001ff047819 */ /* 0x000fe20000011604 */
[----:B------:R-:W-:Y:S01]  /*1960*/  UISETP.LT.U32.AND UP0, UPT, UR40, 0x6, UP0 ;  /* 0x000000062800788c */ /* 0x000fe20008701070 */
[----:B------:R-:W-:Y:S01]  /*1970*/  SHF.R.S32.HI R21, RZ, 0x1f, R89 ;  /* 0x0000001fff157819 */ /* 0x000fe20000011459 */
[----:B------:R-:W-:Y:S01]  /*1980*/  UISETP.GE.U32.AND UP1, UPT, UR40, 0x6, UPT ;  /* 0x000000062800788c */ /* 0x000fe2000bf26070 */
[--C-:B------:R-:W-:Y:S01]  /*1990*/  IADD3 R7, RZ, -R4, -R3.reuse ;  /* 0x80000004ff077210 */ /* 0x100fe20007ffe803 */
[----:B------:R-:W-:Y:S01]  /*19a0*/  ULDC.64 UR8, c[0x0][0x5d0] ;  /* 0x0001740000087ab9 */ /* 0x000fe20000000a00 */
[----:B------:R-:W-:Y:S01]  /*19b0*/  LOP3.LUT R3, R8, 0x40, R3, 0xe2, !PT ;  /* 0x0000004008037812 */ /* 0x000fe200078ee203 */
[----:B------:R-:W-:Y:S01]  /*19c0*/  IMAD.SHL.U32 R8, R18, 0x2, RZ ;  /* 0x0000000212087824 */ /* 0x000fe200078e00ff */
[----:B------:R-:W-:Y:S01]  /*19d0*/  UIMAD.WIDE.U32 UR4, UR39, -0x55555555, URZ ;  /* 0xaaaaaaab270478a5 */ /* 0x000fe2000f8e003f */
[----:B------:R-:W-:Y:S01]  /*19e0*/  IMAD.WIDE R10, R91, 0x80, RZ ;  /* 0x000000805b0a7825 */ /* 0x000fe200078e02ff */
[----:B------:R-:W-:-:S02]  /*19f0*/  USEL UR6, URZ, 0x1, !UP0 ;  /* 0x000000013f067887 */ /* 0x000fc4000c000000 */
[----:B------:R-:W-:Y:S01]  /*1a00*/  LOP3.LUT R8, R13, 0x6, R8, 0xf8, !PT ;  /* 0x000000060d087812 */ /* 0x000fe200078ef808 */
[----:B--2---:R-:W-:Y:S01]  /*1a10*/  IMAD R12, R5, -0x2, R6 ;  /* 0xfffffffe050c7824 */ /* 0x004fe200078e0206 */
[----:B------:R-:W-:Y:S01]  /*1a20*/  ISETP.GE.AND P0, PT, R13, R6, PT ;  /* 0x000000060d00720c */ /* 0x000fe20003f06270 */
[----:B------:R-:W-:Y:S01]  /*1a30*/  IMAD.SHL.U32 R5, R91, 0x80, RZ ;  /* 0x000000805b057824 */ /* 0x000fe200078e00ff */
[----:B------:R-:W-:Y:S01]  /*1a40*/  SHF.R.S32.HI R9, RZ, 0x1f, R8 ;  /* 0x0000001fff097819 */ /* 0x000fe20000011408 */
[----:B------:R-:W-:Y:S01]  /*1a50*/  IMAD R6, R21, UR8, RZ ;  /* 0x0000000815067c24 */ /* 0x000fe2000f8e02ff */
[----:B------:R-:W-:Y:S01]  /*1a60*/  USHF.R.U32.HI UR4, URZ, 0x2, UR5 ;  /* 0x000000023f047899 */ /* 0x000fe20008011605 */
[----:B------:R-:W-:Y:S01]  /*1a70*/  IMAD R0, R0, -0x40, R7 ;  /* 0xffffffc000007824 */ /* 0x000fe200078e0207 */
[----:B------:R-:W-:Y:S01]  /*1a80*/  ISETP.GE.OR P0, PT, R5, UR7, P0 ;  /* 0x0000000705007c0c */ /* 0x000fe20008706670 */
[----:B------:R-:W-:Y:S01]  /*1a90*/  ULOP3.LUT UR38, UR38, UR6, URZ, 0x3c, !UPT ;  /* 0x0000000626267292 */ /* 0x000fe2000f8e3c3f */
[C---:B------:R-:W-:Y:S01]  /*1aa0*/  IMAD R15, R89.reuse, UR9, R6 ;  /* 0x00000009590f7c24 */ /* 0x040fe2000f8e0206 */
[----:B------:R-:W-:Y:S01]  /*1ab0*/  LOP3.LUT R105, R10, R3, R4, 0xfe, !PT ;  /* 0x000000030a697212 */ /* 0x000fe200078efe04 */
[----:B------:R-:W-:Y:S01]  /*1ac0*/  IMAD.WIDE.U32 R6, R89, UR8, R8 ;  /* 0x0000000859067c25 */ /* 0x000fe2000f8e0008 */
[----:B------:R-:W-:Y:S01]  /*1ad0*/  UIMAD UR39, UR4, -0x6, UR39 ;  /* 0xfffffffa042778a4 */ /* 0x000fe2000f8e0227 */
[----:B------:R-:W-:Y:S01]  /*1ae0*/  IADD3 R3, -R5, UR7, R0 ;  /* 0x0000000705037c10 */ /* 0x000fe2000fffe100 */
[----:B------:R-:W-:Y:S01]  /*1af0*/  @UP1 ULOP3.LUT UR38, UR38, 0x1, UR4, 0x78, !UPT ;  /* 0x0000000126261892 */ /* 0x000fe2000f8e7804 */
[----:B------:R-:W-:-:S02]  /*1b00*/  IMAD.IADD R7, R7, 0x1, R15 ;  /* 0x0000000107077824 */ /* 0x000fc400078e020f */
[----:B------:R-:W-:Y:S02]  /*1b10*/  IMAD.IADD R4, R12, 0x1, -R13 ;  /* 0x000000010c047824 */ /* 0x000fe400078e0a0d */
[----:B------:R-:W-:Y:S01]  /*1b20*/  IMAD.MOV.U32 R0, RZ, RZ, -0x1 ;  /* 0xffffffffff007424 */ /* 0x000fe200078e00ff */
[----:B------:R-:W-:Y:S06]  /*1b30*/  @P0 BRA `(.L_x_28) ;  /* 0x0000004000240947 */ /* 0x000fec0003800000 */
[----:B------:R-:W0:Y:S01]  /*1b40*/  LDC.64 R98, c[0x0][0x5c8] ;  /* 0x00017200ff627b82 */ /* 0x000e220000000a00 */
[----:B-----5:R-:W-:Y:S01]  /*1b50*/  FSETP.NEU.AND P0, PT, R88, RZ, PT ;  /* 0x000000ff5800720b */ /* 0x020fe20003f0d000 */
[----:B------:R-:W-:Y:S01]  /*1b60*/  BSSY B0, `(.L_x_28) ;  /* 0x0000406000007945 */ /* 0x000fe20003800000 */
[----:B------:R-:W-:-:S04]  /*1b70*/  ISETP.GT.AND P2, PT, R4, RZ, PT ;  /* 0x000000ff0400720c */ /* 0x000fc80003f44270 */
[----:B------:R-:W-:Y:S01]  /*1b80*/  ISETP.GT.AND P1, PT, R3, RZ, P2 ;  /* 0x000000ff0300720c */ /* 0x000fe20001724270 */
[-C--:B0-----:R-:W-:Y:S02]  /*1b90*/  IMAD R12, R11, R98.reuse, RZ ;  /* 0x000000620b0c7224 */ /* 0x081fe400078e02ff */
[----:B------:R-:W-:-:S04]  /*1ba0*/  IMAD.WIDE.U32 R92, R105, R98, R6 ;  /* 0x00000062695c7225 */ /* 0x000fc800078e0006 */
[----:B------:R-:W-:-:S04]  /*1bb0*/  IMAD R5, R105, R99, R12 ;  /* 0x0000006369057224 */ /* 0x000fc800078e020c */
[----:B------:R-:W-:Y:S01]  /*1bc0*/  IMAD.IADD R91, R93, 0x1, R5 ;  /* 0x000000015d5b7824 */ /* 0x000fe200078e0205 */
[----:B------:R-:W-:Y:S06]  /*1bd0*/  @!P0 BRA `(.L_x_29) ;  /* 0x0000002c00288947 */ /* 0x000fec0003800000 */
[----:B------:R-:W0:Y:S01]  /*1be0*/  LDC.64 R96, c[0x0][0x5b8] ;  /* 0x00016e00ff607b82 */ /* 0x000e220000000a00 */
[----:B------:R-:W-:-:S07]  /*1bf0*/  ULDC.64 UR4, c[0x0][0x5c0] ;  /* 0x0001700000047ab9 */ /* 0x000fce0000000a00 */
[----:B------:R-:W1:Y:S08]  /*1c00*/  LDC.64 R100, c[0x0][0x5b0] ;  /* 0x00016c00ff647b82 */ /* 0x000e700000000a00 */
[----:B------:R-:W2:Y:S01]  /*1c10*/  LDC.64 R102, c[0x0][0x5a8] ;  /* 0x00016a00ff667b82 */ /* 0x000ea20000000a00 */
[-C--:B0-----:R-:W-:Y:S02]  /*1c20*/  IMAD R6, R21, R96.reuse, RZ ;  /* 0x0000006015067224 */ /* 0x081fe400078e02ff */
[----:B------:R-:W-:-:S04]  /*1c30*/  IMAD.WIDE.U32 R94, R89, R96, R8 ;  /* 0x00000060595e7225 */ /* 0x000fc800078e0008 */
[----:B------:R-:W-:Y:S02]  /*1c40*/  IMAD R93, R89, R97, R6 ;  /* 0x00000061595d7224 */ /* 0x000fe400078e0206 */
[-C--:B-1----:R-:W-:Y:S02]  /*1c50*/  IMAD R10, R11, R100.reuse, RZ ;  /* 0x000000640b0a7224 */ /* 0x082fe400078e02ff */
[----:B------:R-:W-:Y:S02]  /*1c60*/  IMAD.IADD R13, R95, 0x1, R93 ;  /* 0x000000015f0d7824 */ /* 0x000fe400078e025d */
[----:B------:R-:W-:Y:S02]  /*1c70*/  IMAD.MOV.U32 R12, RZ, RZ, R94 ;  /* 0x000000ffff0c7224 */ /* 0x000fe400078e005e */
[C---:B------:R-:W-:Y:S02]  /*1c80*/  IMAD R97, R105.reuse, R101, R10 ;  /* 0x0000006569617224 */ /* 0x040fe400078e020a */
[----:B------:R-:W-:-:S04]  /*1c90*/  IMAD.WIDE.U32 R6, R105, R100, R12 ;  /* 0x0000006469067225 */ /* 0x000fc800078e000c */
[----:B------:R-:W-:Y:S01]  /*1ca0*/  IMAD.IADD R5, R7, 0x1, R97 ;  /* 0x0000000107057824 */ /* 0x000fe200078e0261 */
[----:B--2---:R-:W-:-:S04]  /*1cb0*/  LEA R14, P0, R6, R102, 0x1 ;  /* 0x00000066060e7211 */ /* 0x004fc800078008ff */
[----:B------:R-:W-:-:S05]  /*1cc0*/  LEA.HI.X R15, R6, R103, R5, 0x1, P0 ;  /* 0x00000067060f7211 */ /* 0x000fca00000f0c05 */
[----:B------:R0:W2:Y:S01]  /*1cd0*/  @P1 LDG.E.LTC128B.U16 R5, desc[UR36][R14.64] ;  /* 0x000000240e051981 */ /* 0x0000a2000c1e1520 */
[----:B------:R-:W-:Y:S01]  /*1ce0*/  LEA R10, P0, R92, UR4, 0x1 ;  /* 0x000000045c0a7c11 */ /* 0x000fe2000f8008ff */
[----:B------:R-:W-:Y:S01]  /*1cf0*/  IMAD.WIDE.U32 R6, R105, R100, R8 ;  /* 0x0000006469067225 */ /* 0x000fe200078e0008 */
[----:B------:R-:W-:Y:S03]  /*1d00*/  BSSY B1, `(.L_x_30) ;  /* 0x0000012000017945 */ /* 0x000fe60003800000 */
[----:B------:R-:W-:Y:S02]  /*1d10*/  IMAD.IADD R7, R97, 0x1, R7 ;  /* 0x0000000161077824 */ /* 0x000fe400078e0207 */
[----:B------:R-:W-:Y:S01]  /*1d20*/  IMAD.WIDE.U32 R20, R89, R96, R6 ;  /* 0x0000006059147225 */ /* 0x000fe200078e0006 */
[----:B0-----:R-:W-:-:S03]  /*1d30*/  SHF.L.U64.HI R15, R100, 0x3, R101 ;  /* 0x00000003640f7819 */ /* 0x001fc60000010265 */
[----:B------:R-:W-:Y:S01]  /*1d40*/  IMAD.IADD R7, R93, 0x1, R21 ;  /* 0x000000015d077824 */ /* 0x000fe200078e0215 */
[----:B------:R-:W-:Y:S01]  /*1d50*/  LEA R6, P4, R20, R102, 0x1 ;  /* 0x0000006614067211 */ /* 0x000fe200078808ff */
[----:B------:R-:W-:-:S03]  /*1d60*/  IMAD.SHL.U32 R14, R100, 0x8, RZ ;  /* 0x00000008640e7824 */ /* 0x000fc600078e00ff */
[----:B------:R-:W-:Y:S01]  /*1d70*/  LEA.HI.X R7, R20, R103, R7, 0x1, P4 ;  /* 0x0000006714077211 */ /* 0x000fe200020f0c07 */
[----:B--2---:R-:W-:-:S05]  /*1d80*/  HADD2.F32 R11, -RZ, R5.H0_H0 ;  /* 0x20000005ff0b7230 */ /* 0x004fca0000004100 */
[----:B------:R-:W-:-:S04]  /*1d90*/  FMUL R11, R11, R88 ;  /* 0x000000580b0b7220 */ /* 0x000fc80000400000 */
[----:B------:R-:W-:Y:S01]  /*1da0*/  FFMA R24, R24, R23, R11 ;  /* 0x0000001718187223 */ /* 0x000fe2000000000b */
[----:B------:R-:W-:Y:S02]  /*1db0*/  LEA.HI.X R11, R92, UR5, R91, 0x1, P0 ;  /* 0x000000055c0b7c11 */ /* 0x000fe400080f0c5b */
[----:B------:R-:W-:Y:S02]  /*1dc0*/  ISETP.GT.AND P0, PT, R4, 0x1, PT ;  /* 0x000000010400780c */ /* 0x000fe40003f04270 */
[----:B------:R-:W-:Y:S02]  /*1dd0*/  F2FP.F16.F32.PACK_AB R24, RZ, R24 ;  /* 0x00000018ff18723e */ /* 0x000fe400000000ff */
[----:B------:R-:W-:-:S03]  /*1de0*/  ISETP.GT.AND P3, PT, R3, RZ, P0 ;  /* 0x000000ff0300720c */ /* 0x000fc60000764270 */
[----:B------:R0:W-:Y:S10]  /*1df0*/  @P1 STG.E.U16 desc[UR36][R10.64], R24 ;  /* 0x000000180a001986 */ /* 0x0001f4000c101524 */
[----:B------:R-:W-:Y:S05]  /*1e00*/  @!P3 BRA `(.L_x_31) ;  /* 0x000000000004b947 */ /* 0x000fea0003800000 */
[----:B------:R1:W5:Y:S02]  /*1e10*/  LDG.E.LTC128B.U16 R5, desc[UR36][R6.64+0x2] ;  /* 0x0000022406057981 */ /* 0x000364000c1e1520 */
.L_x_31:
[----:B------:R-:W-:Y:S05]  /*1e20*/  BSYNC B1 ;  /* 0x0000000000017941 */ /* 0x000fea0003800000 */
.L_x_30:
[----:B-----5:R-:W-:Y:S01]  /*1e30*/  HADD2.F32 R91, -RZ, R5.H0_H0 ;  /* 0x20000005ff5b7230 */ /* 0x020fe20000004100 */
[----:B------:R-:W-:Y:S01]  /*1e40*/  ISETP.GT.AND P2, PT, R3, 0x8, P2 ;  /* 0x000000080300780c */ /* 0x000fe20001744270 */
[----:B------:R-:W-:Y:S01]  /*1e50*/  IMAD.WIDE.U32 R20, R105, R100, R14 ;  /* 0x0000006469147225 */ /* 0x000fe200078e000e */
[----:B0-----:R-:W-:-:S03]  /*1e60*/  PRMT R24, R5, 0x7610, R24 ;  /* 0x0000761005187816 */ /* 0x001fc60000000018 */
[----:B------:R-:W-:Y:S01]  /*1e70*/  FMUL R12, R91, R88 ;  /* 0x000000585b0c7220 */ /* 0x000fe20000400000 */
[----:B------:R-:W-:Y:S01]  /*1e80*/  IMAD.IADD R97, R97, 0x1, R21 ;  /* 0x0000000161617824 */ /* 0x000fe200078e0215 */
[----:B------:R-:W-:Y:S02]  /*1e90*/  IADD3 R94, P1, R94, R20, RZ ;  /* 0x000000145e5e7210 */ /* 0x000fe40007f3e0ff */
[----:B------:R-:W-:-:S03]  /*1ea0*/  FFMA R12, R25, R23, R12 ;  /* 0x00000017190c7223 */ /* 0x000fc6000000000c */
[----:B------:R-:W-:Y:S01]  /*1eb0*/  IMAD.X R13, R97, 0x1, R13, P1 ;  /* 0x00000001610d7824 */ /* 0x000fe200008e060d */
[C---:B------:R-:W-:Y:S02]  /*1ec0*/  LEA R14, P1, R94.reuse, R102, 0x1 ;  /* 0x000000665e0e7211 */ /* 0x040fe400078208ff */
[----:B------:R-:W-:Y:S02]  /*1ed0*/  F2FP.F16.F32.PACK_AB R12, RZ, R12 ;  /* 0x0000000cff0c723e */ /* 0x000fe400000000ff */
[----:B------:R-:W-:Y:S02]  /*1ee0*/  LEA.HI.X R15, R94, R103, R13, 0x1, P1 ;  /* 0x000000675e0f7211 */ /* 0x000fe400008f0c0d */
[----:B------:R-:W-:-:S05]  /*1ef0*/  PRMT R21, R12, 0x7610, R21 ;  /* 0x000076100c157816 */ /* 0x000fca0000000015 */
[----:B------:R0:W-:Y:S04]  /*1f00*/  @P3 STG.E.U16 desc[UR36][R10.64+0x2], R21 ;  /* 0x000002150a003986 */ /* 0x0001e8000c101524 */
[----:B------:R-:W2:Y:S01]  /*1f10*/  @P2 LDG.E.LTC128B.U16 R24, desc[UR36][R14.64] ;  /* 0x000000240e182981 */ /* 0x000ea2000c1e1520 */
[----:B------:R-:W-:Y:S01]  /*1f20*/  IADD3 R20, P1, R8, R20, RZ ;  /* 0x0000001408147210 */ /* 0x000fe20007f3e0ff */
[----:B------:R-:W-:Y:S01]  /*1f30*/  BSSY B1, `(.L_x_32) ;  /* 0x0000011000017945 */ /* 0x000fe20003800000 */
[C---:B------:R-:W-:Y:S02]  /*1f40*/  SHF.L.U64.HI R13, R98.reuse, 0x4, R99 ;  /* 0x00000004620d7819 */ /* 0x040fe40000010263 */
[----:B------:R-:W-:Y:S01]  /*1f50*/  ISETP.GT.AND P0, PT, R3, 0x8, P0 ;  /* 0x000000080300780c */ /* 0x000fe20000704270 */
[----:B0-----:R-:W-:Y:S01]  /*1f60*/  IMAD.X R21, R9, 0x1, R97, P1 ;  /* 0x0000000109157824 */ /* 0x001fe200008e0661 */
[----:B------:R-:W-:Y:S01]  /*1f70*/  LEA R12, P1, R98, R10, 0x4 ;  /* 0x0000000a620c7211 */ /* 0x000fe200078220ff */
[----:B------:R-:W-:-:S04]  /*1f80*/  IMAD.WIDE.U32 R20, R89, R96, R20 ;  /* 0x0000006059147225 */ /* 0x000fc800078e0014 */
[----:B------:R-:W-:Y:S01]  /*1f90*/  IMAD.X R13, R13, 0x1, R11, P1 ;  /* 0x000000010d0d7824 */ /* 0x000fe200008e060b */
[----:B------:R-:W-:Y:S01]  /*1fa0*/  LEA R8, P3, R20, R102, 0x1 ;  /* 0x0000006614087211 */ /* 0x000fe200078608ff */
[----:B------:R-:W-:-:S05]  /*1fb0*/  IMAD.IADD R9, R93, 0x1, R21 ;  /* 0x000000015d097824 */ /* 0x000fca00078e0215 */
[----:B------:R-:W-:Y:S01]  /*1fc0*/  LEA.HI.X R9, R20, R103, R9, 0x1, P3 ;  /* 0x0000006714097211 */ /* 0x000fe200018f0c09 */
[----:B--2---:R-:W-:-:S05]  /*1fd0*/  HADD2.F32 R5, -RZ, R24.H0_H0 ;  /* 0x20000018ff057230 */ /* 0x004fca0000004100 */
[----:B------:R-:W-:-:S04]  /*1fe0*/  FMUL R5, R5, R88 ;  /* 0x0000005805057220 */ /* 0x000fc80000400000 */
[----:B------:R-:W-:-:S05]  /*1ff0*/  FFMA R5, R26, R23, R5 ;  /* 0x000000171a057223 */ /* 0x000fca0000000005 */
[----:B------:R-:W-:-:S05]  /*2000*/  F2FP.F16.F32.PACK_AB R5, RZ, R5 ;  /* 0x00000005ff05723e */ /* 0x000fca00000000ff */
[----:B------:R0:W-:Y:S01]  /*2010*/  @P2 STG.E.U16 desc[UR36][R12.64], R5 ;  /* 0x000000050c002986 */ /* 0x0001e2000c101524 */
[----:B------:R-:W-:Y:S05]  /*2020*/  @!P0 BRA `(.L_x_33) ;  /* 0x0000000000048947 */ /* 0x000fea0003800000 */
[----:B------:R2:W5:Y:S02]  /*2030*/  LDG.E.LTC128B.U16 R24, desc[UR36][R8.64+0x2] ;  /* 0x0000022408187981 */ /* 0x000564000c1e1520 */
.L_x_33:
[----:B------:R-:W-:Y:S05]  /*2040*/  BSYNC B1 ;  /* 0x0000000000017941 */ /* 0x000fea0003800000 */
.L_x_32:
[----:B0----5:R-:W-:Y:S01]  /*2050*/  HADD2.F32 R5, -RZ, R24.H0_H0 ;  /* 0x20000018ff057230 */ /* 0x021fe20000004100 */
[----:B------:R-:W-:Y:S01]  /*2060*/  ISETP.GT.AND P1, PT, R4, 0x8, PT ;  /* 0x000000080400780c */ /* 0x000fe20003f24270 */
[----:B------:R-:W-:Y:S03]  /*2070*/  BSSY B1, `(.L_x_34) ;  /* 0x0000008000017945 */ /* 0x000fe60003800000 */
[----:B------:R-:W-:Y:S01]  /*2080*/  FMUL R14, R5, R88 ;  /* 0x00000058050e7220 */ /* 0x000fe20000400000 */
[----:B------:R-:W-:-:S03]  /*2090*/  ISETP.GT.AND P2, PT, R3, RZ, P1 ;  /* 0x000000ff0300720c */ /* 0x000fc60000f44270 */
[----:B------:R-:W-:-:S05]  /*20a0*/  FFMA R14, R27, R23, R14 ;  /* 0x000000171b0e7223 */ /* 0x000fca000000000e */
[----:B------:R-:W-:-:S05]  /*20b0*/  F2FP.F16.F32.PACK_AB R14, RZ, R14 ;  /* 0x0000000eff0e723e */ /* 0x000fca00000000ff */
[----:B------:R0:W-:Y:S01]  /*20c0*/  @P0 STG.E.U16 desc[UR36][R12.64+0x2], R14 ;  /* 0x0000020e0c000986 */ /* 0x0001e2000c101524 */
[----:B------:R-:W-:Y:S05]  /*20d0*/  @!P2 BRA `(.L_x_35) ;  /* 0x000000000004a947 */ /* 0x000fea0003800000 */
[----:B------:R3:W5:Y:S02]  /*20e0*/  LDG.E.LTC128B.U16 R24, desc[UR36][R6.64+0x10] ;  /* 0x0000102406187981 */ /* 0x000764000c1e1520 */
.L_x_35:
[----:B------:R-:W-:Y:S05]  /*20f0*/  BSYNC B1 ;  /* 0x0000000000017941 */ /* 0x000fea0003800000 */
.L_x_34:
[----:B-----5:R-:W-:Y:S01]  /*2100*/  HADD2.F32 R5, -RZ, R24.H0_H0 ;  /* 0x20000018ff057230 */ /* 0x020fe20000004100 */
        /* <DEDUP_REMOVED lines=9> */
.L_x_37:
[----:B------:R-:W-:Y:S05]  /*21a0*/  BSYNC B1 ;  /* 0x0000000000017941 */ /* 0x000fea0003800000 */
.L_x_36:
[----:B----45:R-:W-:Y:S01]  /*21b0*/  HADD2.F32 R5, -RZ, R24.H0_H0 ;  /* 0x20000018ff057230 */ /* 0x030fe20000004100 */
[----:B------:R-:W-:Y:S01]  /*21c0*/  ISETP.GT.AND P1, PT, R3, 0x8, P1 ;  /* 0x000000080300780c */ /* 0x000fe20000f24270 */
[----:B------:R-:W-:Y:S03]  /*21d0*/  BSSY B1, `(.L_x_38) ;  /* 0x0000007000017945 */ /* 0x000fe60003800000 */
[----:B0-----:R-:W-:-:S04]  /*21e0*/  FMUL R14, R5, R88 ;  /* 0x00000058050e7220 */ /* 0x001fc80000400000 */
[----:B------:R-:W-:-:S05]  /*21f0*/  FFMA R14, R29, R23, R14 ;  /* 0x000000171d0e7223 */ /* 0x000fca000000000e */
[----:B------:R-:W-:-:S05]  /*2200*/  F2FP.F16.F32.PACK_AB R14, RZ, R14 ;  /* 0x0000000eff0e723e */ /* 0x000fca00000000ff */
[----:B------:R0:W-:Y:S01]  /*2210*/  @P3 STG.E.U16 desc[UR36][R10.64+0x12], R14 ;  /* 0x0000120e0a003986 */ /* 0x0001e2000c101524 */
[----:B------:R-:W-:Y:S05]  /*2220*/  @!P1 BRA `(.L_x_39) ;  /* 0x0000000000049947 */ /* 0x000fea0003800000 */
[----:B------:R4:W5:Y:S02]  /*2230*/  LDG.E.LTC128B.U16 R24, desc[UR36][R8.64+0x10] ;  /* 0x0000102408187981 */ /* 0x000964000c1e1520 */
.L_x_39:
[----:B------:R-:W-:Y:S05]  /*2240*/  BSYNC B1 ;  /* 0x0000000000017941 */ /* 0x000fea0003800000 */
.L_x_38:
[----:B-----5:R-:W-:Y:S01]  /*2250*/  HADD2.F32 R5, -RZ, R24.H0_H0 ;  /* 0x20000018ff057230 */ /* 0x020fe20000004100 */
[----:B------:R-:W-:Y:S01]  /*2260*/  ISETP.GT.AND P0, PT, R3, 0x8, P0 ;  /* 0x000000080300780c */ /* 0x000fe20000704270 */
[----:B------:R-:W-:Y:S03]  /*2270*/  BSSY B1, `(.L_x_40) ;  /* 0x0000007000017945 */ /* 0x000fe60003800000 */
[----:B------:R-:W-:-:S04]  /*2280*/  FMUL R5, R5, R88 ;  /* 0x0000005805057220 */ /* 0x000fc80000400000 */
[----:B------:R-:W-:-:S05]  /*2290*/  FFMA R5, R30, R23, R5 ;  /* 0x000000171e057223 */ /* 0x000fca0000000005 */
[----:B------:R-:W-:-:S05]  /*22a0*/  F2FP.F16.F32.PACK_AB R5, RZ, R5 ;  /* 0x00000005ff05723e */ /* 0x000fca00000000ff */
[----:B------:R0:W-:Y:S01]  /*22b0*/  @P1 STG.E.U16 desc[UR36][R12.64+0x10], R5 ;  /* 0x000010050c001986 */ /* 0x0001e2000c101524 */
[----:B------:R-:W-:Y:S05]  /*22c0*/  @!P0 BRA `(.L_x_41) ;  /* 0x0000000000048947 */ /* 0x000fea0003800000 */
[----:B------:R0:W5:Y:S02]  /*22d0*/  LDG.E.LTC128B.U16 R24, desc[UR36][R8.64+0x12] ;  /* 0x0000122408187981 */ /* 0x000164000c1e1520 */
.L_x_41:
[----:B------:R-:W-:Y:S05]  /*22e0*/  BSYNC B1 ;  /* 0x0000000000017941 */ /* 0x000fea0003800000 */
.L_x_40:
        /* <DEDUP_REMOVED lines=10> */
.L_x_43:
[----:B------:R-:W-:Y:S05]  /*2390*/  BSYNC B1 ;  /* 0x0000000000017941 */ /* 0x000fea0003800000 */
.L_x_42:
        /* <DEDUP_REMOVED lines=10> */
.L_x_45:
[----:B------:R-:W-:Y:S05]  /*2440*/  BSYNC B1 ;  /* 0x0000000000017941 */ /* 0x000fea0003800000 */
.L_x_44:
[----:B0----5:R-:W-:Y:S01]  /*2450*/  HADD2.F32 R5, -RZ, R24.H0_H0 ;  /* 0x20000018ff057230 */ /* 0x021fe20000004100 */
        /* <DEDUP_REMOVED lines=8> */
.L_x_47:
[----:B------:R-:W-:Y:S05]  /*24e0*/  BSYNC B1 ;  /* 0x0000000000017941 */ /* 0x000fea0003800000 */
.L_x_46:
        /* <DEDUP_REMOVED lines=9> */
.L_x_49:
[----:B------:R-:W-:Y:S05]  /*2580*/  BSYNC B1 ;  /* 0x0000000000017941 */ /* 0x000fea0003800000 */
.L_x_48:
        /* <DEDUP_REMOVED lines=10> */
.L_x_51:
[----:B------:R-:W-:Y:S05]  /*2630*/  BSYNC B1 ;  /* 0x0000000000017941 */ /* 0x000fea0003800000 */
.L_x_50:
        /* <DEDUP_REMOVED lines=10> */
.L_x_53:
[----:B------:R-:W-:Y:S05]  /*26e0*/  BSYNC B1 ;  /* 0x0000000000017941 */ /* 0x000fea0003800000 */
.L_x_52:
        /* <DEDUP_REMOVED lines=9> */
.L_x_55:
[----:B------:R-:W-:Y:S05]  /*2780*/  BSYNC B1 ;  /* 0x0000000000017941 */ /* 0x000fea0003800000 */
.L_x_54:
        /* <DEDUP_REMOVED lines=9> */
.L_x_57:
[----:B------:R-:W-:Y:S05]  /*2820*/  BSYNC B1 ;  /* 0x0000000000017941 */ /* 0x000fea0003800000 */
.L_x_56:
        /* <DEDUP_REMOVED lines=10> */
.L_x_59:
[----:B------:R-:W-:Y:S05]  /*28d0*/  BSYNC B1 ;  /* 0x0000000000017941 */ /* 0x000fea0003800000 */
.L_x_58:
        /* <DEDUP_REMOVED lines=10> */
.L_x_61:
[----:B------:R-:W-:Y:S05]  /*2980*/  BSYNC B1 ;  /* 0x0000000000017941 */ /* 0x000fea0003800000 */
.L_x_60:
        /* <DEDUP_REMOVED lines=9> */
.L_x_63:
[----:B------:R-:W-:Y:S05]  /*2a20*/  BSYNC B1 ;  /* 0x0000000000017941 */ /* 0x000fea0003800000 */
.L_x_62:
        /* <DEDUP_REMOVED lines=9> */
.L_x_65:
[----:B------:R-:W-:Y:S05]  /*2ac0*/  BSYNC B1 ;  /* 0x0000000000017941 */ /* 0x000fea0003800000 */
.L_x_64:
        /* <DEDUP_REMOVED lines=10> */
.L_x_67:
[----:B------:R-:W-:Y:S05]  /*2b70*/  BSYNC B1 ;  /* 0x0000000000017941 */ /* 0x000fea0003800000 */
.L_x_66:
        /* <DEDUP_REMOVED lines=10> */
.L_x_69:
[----:B------:R-:W-:Y:S05]  /*2c20*/  BSYNC B1 ;  /* 0x0000000000017941 */ /* 0x000fea0003800000 */
.L_x_68:
        /* <DEDUP_REMOVED lines=9> */
.L_x_71:
[----:B------:R-:W-:Y:S05]  /*2cc0*/  BSYNC B1 ;  /* 0x0000000000017941 */ /* 0x000fea0003800000 */
.L_x_70:
        /* <DEDUP_REMOVED lines=9> */
.L_x_73:
[----:B------:R-:W-:Y:S05]  /*2d60*/  BSYNC B1 ;  /* 0x0000000000017941 */ /* 0x000fea0003800000 */
.L_x_72:
        /* <DEDUP_REMOVED lines=10> */
.L_x_75:
[----:B------:R-:W-:Y:S05]  /*2e10*/  BSYNC B1 ;  /* 0x0000000000017941 */ /* 0x000fea0003800000 */
.L_x_74:
        /* <DEDUP_REMOVED lines=10> */
.L_x_77:
[----:B------:R-:W-:Y:S05]  /*2ec0*/  BSYNC B1 ;  /* 0x0000000000017941 */ /* 0x000fea0003800000 */
.L_x_76:
        /* <DEDUP_REMOVED lines=9> */
.L_x_79:
[----:B------:R-:W-:Y:S05]  /*2f60*/  BSYNC B1 ;  /* 0x0000000000017941 */ /* 0x000fea0003800000 */
.L_x_78:
        /* <DEDUP_REMOVED lines=9> */
.L_x_81:
[----:B------:R-:W-:Y:S05]  /*3000*/  BSYNC B1 ;  /* 0x0000000000017941 */ /* 0x000fea0003800000 */
.L_x_80:
        /* <DEDUP_REMOVED lines=10> */
.L_x_83:
[----:B------:R-:W-:Y:S05]  /*30b0*/  BSYNC B1 ;  /* 0x0000000000017941 */ /* 0x000fea0003800000 */
.L_x_82:
        /* <DEDUP_REMOVED lines=10> */
.L_x_85:
[----:B------:R-:W-:Y:S05]  /*3160*/  BSYNC B1 ;  /* 0x0000000000017941 */ /* 0x000fea0003800000 */
.L_x_84:
        /* <DEDUP_REMOVED lines=9> */
.L_x_87:
[----:B------:R-:W-:Y:S05]  /*3200*/  BSYNC B1 ;  /* 0x0000000000017941 */ /* 0x000fea0003800000 */
.L_x_86:
        /* <DEDUP_REMOVED lines=9> */
.L_x_89:
[----:B------:R-:W-:Y:S05]  /*32a0*/  BSYNC B1 ;  /* 0x0000000000017941 */ /* 0x000fea0003800000 */
.L_x_88:
        /* <DEDUP_REMOVED lines=10> */
.L_x_91:
[----:B------:R-:W-:Y:S05]  /*3350*/  BSYNC B1 ;  /* 0x0000000000017941 */ /* 0x000fea0003800000 */
.L_x_90:
        /* <DEDUP_REMOVED lines=10> */
.L_x_93:
[----:B------:R-:W-:Y:S05]  /*3400*/  BSYNC B1 ;  /* 0x0000000000017941 */ /* 0x000fea0003800000 */
.L_x_92:
        /* <DEDUP_REMOVED lines=9> */
.L_x_95:
[----:B------:R-:W-:Y:S05]  /*34a0*/  BSYNC B1 ;  /* 0x0000000000017941 */ /* 0x000fea0003800000 */
.L_x_94:
        /* <DEDUP_REMOVED lines=9> */
.L_x_97:
[----:B------:R-:W-:Y:S05]  /*3540*/  BSYNC B1 ;  /* 0x0000000000017941 */ /* 0x000fea0003800000 */
.L_x_96:
        /* <DEDUP_REMOVED lines=10> */
.L_x_99:
[----:B------:R-:W-:Y:S05]  /*35f0*/  BSYNC B1 ;  /* 0x0000000000017941 */ /* 0x000fea0003800000 */
.L_x_98:
        /* <DEDUP_REMOVED lines=10> */
.L_x_101:
[----:B------:R-:W-:Y:S05]  /*36a0*/  BSYNC B1 ;  /* 0x0000000000017941 */ /* 0x000fea0003800000 */
.L_x_100:
        /* <DEDUP_REMOVED lines=9> */
.L_x_103:
[----:B------:R-:W-:Y:S05]  /*3740*/  BSYNC B1 ;  /* 0x0000000000017941 */ /* 0x000fea0003800000 */
.L_x_102:
        /* <DEDUP_REMOVED lines=9> */
.L_x_105:
[----:B------:R-:W-:Y:S05]  /*37e0*/  BSYNC B1 ;  /* 0x0000000000017941 */ /* 0x000fea0003800000 */
.L_x_104:
        /* <DEDUP_REMOVED lines=10> */
.L_x_107:
[----:B------:R-:W-:Y:S05]  /*3890*/  BSYNC B1 ;  /* 0x0000000000017941 */ /* 0x000fea0003800000 */
.L_x_106:
        /* <DEDUP_REMOVED lines=10> */
.L_x_109:
[----:B------:R-:W-:Y:S05]  /*3940*/  BSYNC B1 ;  /* 0x0000000000017941 */ /* 0x000fea0003800000 */
.L_x_108:
        /* <DEDUP_REMOVED lines=9> */
.L_x_111:
[----:B------:R-:W-:Y:S05]  /*39e0*/  BSYNC B1 ;  /* 0x0000000000017941 */ /* 0x000fea0003800000 */
.L_x_110:
        /* <DEDUP_REMOVED lines=9> */
.L_x_113:
[----:B------:R-:W-:Y:S05]  /*3a80*/  BSYNC B1 ;  /* 0x0000000000017941 */ /* 0x000fea0003800000 */
.L_x_112:
        /* <DEDUP_REMOVED lines=10> */
.L_x_115:
[----:B------:R-:W-:Y:S05]  /*3b30*/  BSYNC B1 ;  /* 0x0000000000017941 */ /* 0x000fea0003800000 */
.L_x_114:
        /* <DEDUP_REMOVED lines=10> */
.L_x_117:
[----:B------:R-:W-:Y:S05]  /*3be0*/  BSYNC B1 ;  /* 0x0000000000017941 */ /* 0x000fea0003800000 */
.L_x_116:
        /* <DEDUP_REMOVED lines=9> */
.L_x_119:
[----:B------:R-:W-:Y:S05]  /*3c80*/  BSYNC B1 ;  /* 0x0000000000017941 */ /* 0x000fea0003800000 */
.L_x_118:
        /* <DEDUP_REMOVED lines=9> */
.L_x_121:
[----:B------:R-:W-:Y:S05]  /*3d20*/  BSYNC B1 ;  /* 0x0000000000017941 */ /* 0x000fea0003800000 */
.L_x_120:
        /* <DEDUP_REMOVED lines=10> */
.L_x_123:
[----:B------:R-:W-:Y:S05]  /*3dd0*/  BSYNC B1 ;  /* 0x0000000000017941 */ /* 0x000fea0003800000 */
.L_x_122:
        /* <DEDUP_REMOVED lines=10> */
.L_x_125:
[----:B------:R-:W-:Y:S05]  /*3e80*/  BSYNC B1 ;  /* 0x0000000000017941 */ /* 0x000fea0003800000 */
.L_x_124:
        /* <DEDUP_REMOVED lines=9> */
.L_x_127:
[----:B------:R-:W-:Y:S05]  /*3f20*/  BSYNC B1 ;  /* 0x0000000000017941 */ /* 0x000fea0003800000 */
.L_x_126:
        /* <DEDUP_REMOVED lines=9> */
.L_x_129:
[----:B------:R-:W-:Y:S05]  /*3fc0*/  BSYNC B1 ;  /* 0x0000000000017941 */ /* 0x000fea0003800000 */
.L_x_128:
        /* <DEDUP_REMOVED lines=10> */
.L_x_131:
[----:B------:R-:W-:Y:S05]  /*4070*/  BSYNC B1 ;  /* 0x0000000000017941 */ /* 0x000fea0003800000 */
.L_x_130:
        /* <DEDUP_REMOVED lines=10> */
.L_x_133:
[----:B------:R-:W-:Y:S05]  /*4120*/  BSYNC B1 ;  /* 0x0000000000017941 */ /* 0x000fea0003800000 */
.L_x_132:
        /* <DEDUP_REMOVED lines=9> */
.L_x_135:
[----:B------:R-:W-:Y:S05]  /*41c0*/  BSYNC B1 ;  /* 0x0000000000017941 */ /* 0x000fea0003800000 */
.L_x_134:
        /* <DEDUP_REMOVED lines=9> */
.L_x_137:
[----:B------:R-:W-:Y:S05]  /*4260*/  BSYNC B1 ;  /* 0x0000000000017941 */ /* 0x000fea0003800000 */
.L_x_136:
        /* <DEDUP_REMOVED lines=10> */
.L_x_139:
[----:B------:R-:W-:Y:S05]  /*4310*/  BSYNC B1 ;  /* 0x0000000000017941 */ /* 0x000fea0003800000 */
.L_x_138:
        /* <DEDUP_REMOVED lines=10> */
.L_x_141:
[----:B------:R-:W-:Y:S05]  /*43c0*/  BSYNC B1 ;  /* 0x0000000000017941 */ /* 0x000fea0003800000 */
.L_x_140:
        /* <DEDUP_REMOVED lines=9> */
.L_x_143:
[----:B------:R-:W-:Y:S05]  /*4460*/  BSYNC B1 ;  /* 0x0000000000017941 */ /* 0x000fea0003800000 */
.L_x_142:
        /* <DEDUP_REMOVED lines=9> */
.L_x_145:
[----:B------:R-:W-:Y:S05]  /*4500*/  BSYNC B1 ;  /* 0x0000000000017941 */ /* 0x000fea0003800000 */
.L_x_144:
        /* <DEDUP_REMOVED lines=10> */
.L_x_147:
[----:B------:R-:W-:Y:S05]  /*45b0*/  BSYNC B1 ;  /* 0x0000000000017941 */ /* 0x000fea0003800000 */
.L_x_146:
[----:B-----5:R-:W-:Y:S01]  /*45c0*/  HADD2.F32 R5, -RZ, R24.H0_H0 ;  /* 0x20000018ff057230 */ /* 0x020fe20000004100 */
[----:B------:R-:W-:Y:S01]  /*45d0*/  ISETP.GT.AND P0, PT, R4, 0x79, PT ;  /* 0x000000790400780c */ /* 0x000fe20003f04270 */
[----:B------:R-:W-:Y:S01]  /*45e0*/  @P2 IMAD.MOV.U32 R4, RZ, RZ, R10 ;  /* 0x000000ffff042224 */ /* 0x000fe200078e000a */
[----:B------:R-:W-:Y:S02]  /*45f0*/  BSSY B1, `(.L_x_148) ;  /* 0x000000a000017945 */ /* 0x000fe40003800000 */
[----:B------:R-:W-:Y:S01]  /*4600*/  FMUL R5, R5, R88 ;  /* 0x0000005805057220 */ /* 0x000fe20000400000 */
[----:B------:R-:W-:-:S03]  /*4610*/  ISETP.GT.AND P3, PT, R3, RZ, P0 ;  /* 0x000000ff0300720c */ /* 0x000fc60000764270 */
[----:B------:R-:W-:-:S05]  /*4620*/  FFMA R5, R84, R23, R5 ;  /* 0x0000001754057223 */ /* 0x000fca0000000005 */
[----:B------:R-:W-:-:S04]  /*4630*/  F2FP.F16.F32.PACK_AB R5, RZ, R5 ;  /* 0x00000005ff05723e */ /* 0x000fc800000000ff */
[----:B0-----:R-:W-:Y:S01]  /*4640*/  PRMT R14, R5, 0x7610, R14 ;  /* 0x00007610050e7816 */ /* 0x001fe2000000000e */
[----:B------:R-:W-:-:S05]  /*4650*/  @P2 IMAD.MOV.U32 R5, RZ, RZ, R11 ;  /* 0x000000ffff052224 */ /* 0x000fca00078e000b */
[----:B------:R0:W-:Y:S01]  /*4660*/  @P2 STG.E.U16 desc[UR36][R4.64+0xf0], R14 ;  /* 0x0000f00e04002986 */ /* 0x0001e2000c101524 */
[----:B------:R-:W-:Y:S05]  /*4670*/  @!P3 BRA `(.L_x_149) ;  /* 0x000000000004b947 */ /* 0x000fea0003800000 */
[----:B------:R0:W5:Y:S02]  /*4680*/  LDG.E.LTC128B.U16 R24, desc[UR36][R6.64+0xf2] ;  /* 0x0000f22406187981 */ /* 0x000164000c1e1520 */
.L_x_149:
[----:B------:R-:W-:Y:S05]  /*4690*/  BSYNC B1 ;  /* 0x0000000000017941 */ /* 0x000fea0003800000 */
.L_x_148:
        /* <DEDUP_REMOVED lines=9> */
.L_x_151:
[----:B------:R-:W-:Y:S05]  /*4730*/  BSYNC B1 ;  /* 0x0000000000017941 */ /* 0x000fea0003800000 */
.L_x_150:
[----:B-----5:R-:W-:Y:S01]  /*4740*/  HADD2.F32 R5, -RZ, R24.H0_H0 ;  /* 0x20000018ff057230 */ /* 0x020fe20000004100 */
[----:B------:R-:W-:Y:S01]  /*4750*/  ISETP.GT.AND P0, PT, R3, 0x8, P0 ;  /* 0x000000080300780c */ /* 0x000fe20000704270 */
[----:B0-----:R-:W-:Y:S01]  /*4760*/  @P1 IMAD.MOV.U32 R4, RZ, RZ, R12 ;  /* 0x000000ffff041224 */ /* 0x001fe200078e000c */
[----:B------:R-:W-:Y:S02]  /*4770*/  BSSY B1, `(.L_x_152) ;  /* 0x0000009000017945 */ /* 0x000fe40003800000 */
[----:B------:R-:W-:-:S04]  /*4780*/  FMUL R5, R5, R88 ;  /* 0x0000005805057220 */ /* 0x000fc80000400000 */
[----:B------:R-:W-:-:S05]  /*4790*/  FFMA R5, R86, R23, R5 ;  /* 0x0000001756057223 */ /* 0x000fca0000000005 */
[----:B------:R-:W-:-:S04]  /*47a0*/  F2FP.F16.F32.PACK_AB R5, RZ, R5 ;  /* 0x00000005ff05723e */ /* 0x000fc800000000ff */
[----:B-1-3--:R-:W-:Y:S01]  /*47b0*/  PRMT R6, R5, 0x7610, R6 ;  /* 0x0000761005067816 */ /* 0x00afe20000000006 */
[----:B------:R-:W-:-:S05]  /*47c0*/  @P1 IMAD.MOV.U32 R5, RZ, RZ, R13 ;  /* 0x000000ffff051224 */ /* 0x000fca00078e000d */
[----:B------:R0:W-:Y:S01]  /*47d0*/  @P1 STG.E.U16 desc[UR36][R4.64+0xf0], R6 ;  /* 0x0000f00604001986 */ /* 0x0001e2000c101524 */
[----:B------:R-:W-:Y:S05]  /*47e0*/  @!P0 BRA `(.L_x_153) ;  /* 0x0000000000048947 */ /* 0x000fea0003800000 */
[----:B------:R1:W5:Y:S02]  /*47f0*/  LDG.E.LTC128B.U16 R24, desc[UR36][R8.64+0xf2] ;  /* 0x0000f22408187981 */ /* 0x000364000c1e1520 */
.L_x_153:
[----:B------:R-:W-:Y:S05]  /*4800*/  BSYNC B1 ;  /* 0x0000000000017941 */ /* 0x000fea0003800000 */
.L_x_152:
[----:B------:R-:W-:Y:S05]  /*4810*/  @!P0 BRA `(.L_x_154) ;  /* 0x0000001000e88947 */ /* 0x000fea0003800000 */
[----:B-----5:R-:W-:-:S05]  /*4820*/  HADD2.F32 R3, -RZ, R24.H0_H0 ;  /* 0x20000018ff037230 */ /* 0x020fca0000004100 */
[----:B0-----:R-:W-:-:S04]  /*4830*/  FMUL R4, R3, R88 ;  /* 0x0000005803047220 */ /* 0x001fc80000400000 */
[----:B------:R-:W-:-:S05]  /*4840*/  FFMA R4, R87, R23, R4 ;  /* 0x0000001757047223 */ /* 0x000fca0000000004 */
[----:B------:R-:W-:-:S05]  /*4850*/  F2FP.F16.F32.PACK_AB R4, RZ, R4 ;  /* 0x00000004ff04723e */ /* 0x000fca00000000ff */
[----:B------:R3:W-:Y:S01]  /*4860*/  STG.E.U16 desc[UR36][R12.64+0xf2], R4 ;  /* 0x0000f2040c007986 */ /* 0x0007e2000c101524 */
[----:B------:R-:W-:Y:S05]  /*4870*/  BRA `(.L_x_154) ;  /* 0x0000001000d07947 */ /* 0x000fea0003800000 */
.L_x_29:
[----:B------:R-:W-:Y:S01]  /*4880*/  ISETP.GT.AND P0, PT, R4, 0x1, PT ;  /* 0x000000010400780c */ /* 0x000fe20003f04270 */
[----:B------:R-:W-:Y:S01]  /*4890*/  ULDC.64 UR4, c[0x0][0x5c0] ;  /* 0x0001700000047ab9 */ /* 0x000fe20000000a00 */
[-C--:B------:R-:W-:Y:S01]  /*48a0*/  FMUL R24, R24, R23.reuse ;  /* 0x0000001718187220 */ /* 0x080fe20000400000 */
[-C--:B------:R-:W-:Y:S01]  /*48b0*/  FMUL R25, R25, R23.reuse ;  /* 0x0000001719197220 */ /* 0x080fe20000400000 */
[----:B------:R-:W-:Y:S01]  /*48c0*/  ISETP.GT.AND P3, PT, R3, RZ, P0 ;  /* 0x000000ff0300720c */ /* 0x000fe20000764270 */
[-C--:B------:R-:W-:Y:S01]  /*48d0*/  FMUL R26, R26, R23.reuse ;  /* 0x000000171a1a7220 */ /* 0x080fe20000400000 */
[----:B------:R-:W-:Y:S01]  /*48e0*/  LEA R6, P4, R92, UR4, 0x1 ;  /* 0x000000045c067c11 */ /* 0x000fe2000f8808ff */
[-C--:B------:R-:W-:Y:S01]  /*48f0*/  FMUL R27, R27, R23.reuse ;  /* 0x000000171b1b7220 */ /* 0x080fe20000400000 */
[----:B------:R-:W-:Y:S01]  /*4900*/  F2FP.F16.F32.PACK_AB R24, RZ, R24 ;  /* 0x00000018ff18723e */ /* 0x000fe200000000ff */
[-C--:B------:R-:W-:Y:S01]  /*4910*/  FMUL R28, R28, R23.reuse ;  /* 0x000000171c1c7220 */ /* 0x080fe20000400000 */
[----:B------:R-:W-:Y:S01]  /*4920*/  LEA.HI.X R7, R92, UR5, R91, 0x1, P4 ;  /* 0x000000055c077c11 */ /* 0x000fe2000a0f0c5b */
[----:B------:R-:W-:Y:S01]  /*4930*/  FMUL R29, R29, R23 ;  /* 0x000000171d1d7220 */ /* 0x000fe20000400000 */
[----:B------:R-:W-:Y:S01]  /*4940*/  F2FP.F16.F32.PACK_AB R25, RZ, R25 ;  /* 0x00000019ff19723e */ /* 0x000fe200000000ff */
[-C--:B------:R-:W-:Y:S01]  /*4950*/  FMUL R30, R30, R23.reuse ;  /* 0x000000171e1e7220 */ /* 0x080fe20000400000 */
[----:B------:R-:W-:Y:S01]  /*4960*/  SHF.L.U64.HI R99, R98, 0x4, R99 ;  /* 0x0000000462637819 */ /* 0x000fe20000010263 */
[----:B------:R-:W-:Y:S01]  /*4970*/  @P1 STG.E.U16 desc[UR36][R6.64], R24 ;  /* 0x0000001806001986 */ /* 0x000fe2000c101524 */
[----:B------:R-:W-:Y:S01]  /*4980*/  ISETP.GT.AND P1, PT, R4, 0x8, PT ;  /* 0x000000080400780c */ /* 0x000fe20003f24270 */
[-C--:B------:R-:W-:Y:S01]  /*4990*/  FMUL R31, R31, R23.reuse ;  /* 0x000000171f1f7220 */ /* 0x080fe20000400000 */
[C---:B------:R-:W-:Y:S01]  /*49a0*/  ISETP.GT.AND P4, PT, R3.reuse, 0x8, P0 ;  /* 0x000000080300780c */ /* 0x040fe20000784270 */
[----:B------:R-:W-:Y:S01]  /*49b0*/  @P3 STG.E.U16 desc[UR36][R6.64+0x2], R25 ;  /* 0x0000021906003986 */ /* 0x000fe2000c101524 */
[----:B------:R-:W-:Y:S01]  /*49c0*/  LEA R8, P3, R98, R6, 0x4 ;  /* 0x0000000662087211 */ /* 0x000fe200078620ff */
[-C--:B------:R-:W-:Y:S01]  /*49d0*/  FMUL R32, R32, R23.reuse ;  /* 0x0000001720207220 */ /* 0x080fe20000400000 */
[----:B------:R-:W-:Y:S01]  /*49e0*/  ISETP.GT.AND P2, PT, R3, 0x8, P2 ;  /* 0x000000080300780c */ /* 0x000fe20001744270 */
[-C--:B------:R-:W-:Y:S01]  /*49f0*/  FMUL R33, R33, R23.reuse ;  /* 0x0000001721217220 */ /* 0x080fe20000400000 */
[----:B------:R-:W-:Y:S01]  /*4a00*/  ISETP.GT.AND P0, PT, R4, 0x9, PT ;  /* 0x000000090400780c */ /* 0x000fe20003f04270 */
[----:B------:R-:W-:Y:S01]  /*4a10*/  IMAD.X R9, R99, 0x1, R7, P3 ;  /* 0x0000000163097824 */ /* 0x000fe200018e0607 */
[C---:B------:R-:W-:Y:S01]  /*4a20*/  ISETP.GT.AND P5, PT, R3.reuse, RZ, P1 ;  /* 0x000000ff0300720c */ /* 0x040fe20000fa4270 */
[-C--:B------:R-:W-:Y:S01]  /*4a30*/  FMUL R34, R34, R23.reuse ;  /* 0x0000001722227220 */ /* 0x080fe20000400000 */
[----:B------:R-:W-:Y:S01]  /*4a40*/  ISETP.GT.AND P3, PT, R3, RZ, P0 ;  /* 0x000000ff0300720c */ /* 0x000fe20000764270 */
[-C--:B------:R-:W-:Y:S01]  /*4a50*/  FMUL R35, R35, R23.reuse ;  /* 0x0000001723237220 */ /* 0x080fe20000400000 */
[----:B------:R-:W-:Y:S01]  /*4a60*/  F2FP.F16.F32.PACK_AB R26, RZ, R26 ;  /* 0x0000001aff1a723e */ /* 0x000fe200000000ff */
[----:B------:R-:W-:Y:S01]  /*4a70*/  FMUL R36, R36, R23 ;  /* 0x0000001724247220 */ /* 0x000fe20000400000 */
[----:B------:R-:W-:Y:S01]  /*4a80*/  F2FP.F16.F32.PACK_AB R27, RZ, R27 ;  /* 0x0000001bff1b723e */ /* 0x000fe200000000ff */
[----:B------:R-:W-:Y:S01]  /*4a90*/  FMUL R37, R37, R23 ;  /* 0x0000001725257220 */ /* 0x000fe20000400000 */
[----:B------:R-:W-:Y:S01]  /*4aa0*/  F2FP.F16.F32.PACK_AB R28, RZ, R28 ;  /* 0x0000001cff1c723e */ /* 0x000fe200000000ff */
[----:B------:R-:W-:Y:S01]  /*4ab0*/  @P2 STG.E.U16 desc[UR36][R8.64], R26 ;  /* 0x0000001a08002986 */ /* 0x000fe2000c101524 */
[----:B------:R-:W-:Y:S01]  /*4ac0*/  F2FP.F16.F32.PACK_AB R29, RZ, R29 ;  /* 0x0000001dff1d723e */ /* 0x000fe200000000ff */
[-C--:B------:R-:W-:Y:S01]  /*4ad0*/  FMUL R38, R38, R23.reuse ;  /* 0x0000001726267220 */ /* 0x080fe20000400000 */
[----:B------:R-:W-:Y:S01]  /*4ae0*/  ISETP.GT.AND P2, PT, R3, 0x8, P1 ;  /* 0x000000080300780c */ /* 0x000fe20000f44270 */
[----:B------:R-:W-:Y:S01]  /*4af0*/  @P4 STG.E.U16 desc[UR36][R8.64+0x2], R27 ;  /* 0x0000021b08004986 */ /* 0x000fe2000c101524 */
[----:B------:R-:W-:Y:S01]  /*4b00*/  ISETP.GT.AND P1, PT, R4, 0x10, PT ;  /* 0x000000100400780c */ /* 0x000fe20003f24270 */
[-C--:B------:R-:W-:Y:S01]  /*4b10*/  FMUL R39, R39, R23.reuse ;  /* 0x0000001727277220 */ /* 0x080fe20000400000 */
[----:B------:R-:W-:Y:S01]  /*4b20*/  F2FP.F16.F32.PACK_AB R30, RZ, R30 ;  /* 0x0000001eff1e723e */ /* 0x000fe200000000ff */
[----:B------:R-:W-:Y:S01]  /*4b30*/  @P5 STG.E.U16 desc[UR36][R6.64+0x10], R28 ;  /* 0x0000101c06005986 */ /* 0x000fe2000c101524 */
[C---:B------:R-:W-:Y:S01]  /*4b40*/  ISETP.GT.AND P4, PT, R3.reuse, RZ, P1 ;  /* 0x000000ff0300720c */ /* 0x040fe20000f84270 */
[----:B------:R-:W-:Y:S01]  /*4b50*/  FMUL R40, R40, R23 ;  /* 0x0000001728287220 */ /* 0x000fe20000400000 */
[----:B------:R-:W-:Y:S01]  /*4b60*/  F2FP.F16.F32.PACK_AB R31, RZ, R31 ;  /* 0x0000001fff1f723e */ /* 0x000fe200000000ff */
[----:B------:R-:W-:Y:S01]  /*4b70*/  @P3 STG.E.U16 desc[UR36][R6.64+0x12], R29 ;  /* 0x0000121d06003986 */ /* 0x000fe2000c101524 */
[----:B------:R-:W-:Y:S01]  /*4b80*/  ISETP.GT.AND P3, PT, R3, 0x8, P0 ;  /* 0x000000080300780c */ /* 0x000fe20000764270 */
[-C--:B------:R-:W-:Y:S01]  /*4b90*/  FMUL R41, R41, R23.reuse ;  /* 0x0000001729297220 */ /* 0x080fe20000400000 */
[----:B------:R-:W-:Y:S01]  /*4ba0*/  ISETP.GT.AND P0, PT, R4, 0x11, PT ;  /* 0x000000110400780c */ /* 0x000fe20003f04270 */
[----:B------:R-:W-:Y:S01]  /*4bb0*/  @P2 STG.E.U16 desc[UR36][R8.64+0x10], R30 ;  /* 0x0000101e08002986 */ /* 0x000fe2000c101524 */
[----:B------:R-:W-:Y:S01]  /*4bc0*/  F2FP.F16.F32.PACK_AB R32, RZ, R32 ;  /* 0x00000020ff20723e */ /* 0x000fe200000000ff */
[-C--:B------:R-:W-:Y:S01]  /*4bd0*/  FMUL R42, R42, R23.reuse ;  /* 0x000000172a2a7220 */ /* 0x080fe20000400000 */
[----:B------:R-:W-:Y:S01]  /*4be0*/  ISETP.GT.AND P5, PT, R3, RZ, P0 ;  /* 0x000000ff0300720c */ /* 0x000fe200007a4270 */
[-C--:B------:R-:W-:Y:S01]  /*4bf0*/  FMUL R43, R43, R23.reuse ;  /* 0x000000172b2b7220 */ /* 0x080fe20000400000 */
[----:B------:R-:W-:Y:S01]  /*4c00*/  ISETP.GT.AND P2, PT, R3, 0x8, P1 ;  /* 0x000000080300780c */ /* 0x000fe20000f44270 */
[-C--:B------:R-:W-:Y:S01]  /*4c10*/  FMUL R44, R44, R23.reuse ;  /* 0x000000172c2c7220 */ /* 0x080fe20000400000 */
[----:B------:R-:W-:Y:S01]  /*4c20*/  ISETP.GT.AND P1, PT, R4, 0x18, PT ;  /* 0x000000180400780c */ /* 0x000fe20003f24270 */
[----:B------:R-:W-:Y:S01]  /*4c30*/  FMUL R45, R45, R23 ;  /* 0x000000172d2d7220 */ /* 0x000fe20000400000 */
[----:B------:R-:W-:Y:S01]  /*4c40*/  F2FP.F16.F32.PACK_AB R33, RZ, R33 ;  /* 0x00000021ff21723e */ /* 0x000fe200000000ff */
[----:B------:R-:W-:Y:S01]  /*4c50*/  @P3 STG.E.U16 desc[UR36][R8.64+0x12], R31 ;  /* 0x0000121f08003986 */ /* 0x000fe2000c101524 */
[C---:B------:R-:W-:Y:S01]  /*4c60*/  ISETP.GT.AND P3, PT, R3.reuse, 0x8, P0 ;  /* 0x000000080300780c */ /* 0x040fe20000764270 */
[-C--:B------:R-:W-:Y:S01]  /*4c70*/  FMUL R46, R46, R23.reuse ;  /* 0x000000172e2e7220 */ /* 0x080fe20000400000 */
[----:B------:R-:W-:Y:S01]  /*4c80*/  ISETP.GT.AND P0, PT, R4, 0x19, PT ;  /* 0x000000190400780c */ /* 0x000fe20003f04270 */
[----:B------:R-:W-:Y:S01]  /*4c90*/  @P4 STG.E.U16 desc[UR36][R6.64+0x20], R32 ;  /* 0x0000202006004986 */ /* 0x000fe2000c101524 */
[----:B------:R-:W-:Y:S01]  /*4ca0*/  ISETP.GT.AND P4, PT, R3, RZ, P1 ;  /* 0x000000ff0300720c */ /* 0x000fe20000f84270 */
[-C--:B------:R-:W-:Y:S01]  /*4cb0*/  FMUL R47, R47, R23.reuse ;  /* 0x000000172f2f7220 */ /* 0x080fe20000400000 */
[----:B------:R-:W-:Y:S01]  /*4cc0*/  F2FP.F16.F32.PACK_AB R34, RZ, R34 ;  /* 0x00000022ff22723e */ /* 0x000fe200000000ff */
[----:B------:R-:W-:Y:S01]  /*4cd0*/  @P5 STG.E.U16 desc[UR36][R6.64+0x22], R33 ;  /* 0x0000222106005986 */ /* 0x000fe2000c101524 */
[----:B------:R-:W-:Y:S01]  /*4ce0*/  ISETP.GT.AND P5, PT, R3, RZ, P0 ;  /* 0x000000ff0300720c */ /* 0x000fe200007a4270 */
[----:B------:R-:W-:Y:S01]  /*4cf0*/  FMUL R48, R48, R23 ;  /* 0x0000001730307220 */ /* 0x000fe20000400000 */
[----:B------:R-:W-:Y:S01]  /*4d00*/  F2FP.F16.F32.PACK_AB R35, RZ, R35 ;  /* 0x00000023ff23723e */ /* 0x000fe200000000ff */
[----:B------:R-:W-:Y:S01]  /*4d10*/  @P2 STG.E.U16 desc[UR36][R8.64+0x20], R34 ;  /* 0x0000202208002986 */ /* 0x000fe2000c101524 */
[----:B------:R-:W-:Y:S01]  /*4d20*/  F2FP.F16.F32.PACK_AB R36, RZ, R36 ;  /* 0x00000024ff24723e */ /* 0x000fe200000000ff */
[-C--:B------:R-:W-:Y:S01]  /*4d30*/  FMUL R49, R49, R23.reuse ;  /* 0x0000001731317220 */ /* 0x080fe20000400000 */
[C---:B------:R-:W-:Y:S01]  /*4d40*/  ISETP.GT.AND P2, PT, R3.reuse, 0x8, P1 ;  /* 0x000000080300780c */ /* 0x040fe20000f44270 */
[----:B------:R-:W-:Y:S01]  /*4d50*/  @P3 STG.E.U16 desc[UR36][R8.64+0x22], R35 ;  /* 0x0000222308003986 */ /* 0x000fe2000c101524 */
[----:B------:R-:W-:Y:S01]  /*4d60*/  ISETP.GT.AND P1, PT, R4, 0x20, PT ;  /* 0x000000200400780c */ /* 0x000fe20003f24270 */
[----:B------:R-:W-:Y:S01]  /*4d70*/  FMUL R50, R50, R23 ;  /* 0x0000001732327220 */ /* 0x000fe20000400000 */
[----:B------:R-:W-:Y:S01]  /*4d80*/  F2FP.F16.F32.PACK_AB R37, RZ, R37 ;  /* 0x00000025ff25723e */ /* 0x000fe200000000ff */
[----:B------:R-:W-:Y:S01]  /*4d90*/  @P4 STG.E.U16 desc[UR36][R6.64+0x30], R36 ;  /* 0x0000302406004986 */ /* 0x000fe2000c101524 */
[----:B------:R-:W-:Y:S01]  /*4da0*/  ISETP.GT.AND P3, PT, R3, 0x8, P0 ;  /* 0x000000080300780c */ /* 0x000fe20000764270 */
[-C--:B------:R-:W-:Y:S01]  /*4db0*/  FMUL R51, R51, R23.reuse ;  /* 0x0000001733337220 */ /* 0x080fe20000400000 */
[----:B------:R-:W-:Y:S01]  /*4dc0*/  ISETP.GT.AND P0, PT, R4, 0x21, PT ;  /* 0x000000210400780c */ /* 0x000fe20003f04270 */
[----:B------:R-:W-:Y:S01]  /*4dd0*/  @P5 STG.E.U16 desc[UR36][R6.64+0x32], R37 ;  /* 0x0000322506005986 */ /* 0x000fe2000c101524 */
[----:B------:R-:W-:Y:S01]  /*4de0*/  ISETP.GT.AND P4, PT, R3, RZ, P1 ;  /* 0x000000ff0300720c */ /* 0x000fe20000f84270 */
[-C--:B------:R-:W-:Y:S01]  /*4df0*/  FMUL R52, R52, R23.reuse ;  /* 0x0000001734347220 */ /* 0x080fe20000400000 */
[----:B------:R-:W-:Y:S01]  /*4e00*/  F2FP.F16.F32.PACK_AB R38, RZ, R38 ;  /* 0x00000026ff26723e */ /* 0x000fe200000000ff */
[-C--:B------:R-:W-:Y:S01]  /*4e10*/  FMUL R53, R53, R23.reuse ;  /* 0x0000001735357220 */ /* 0x080fe20000400000 */
        /* <DEDUP_REMOVED lines=113> */
[----:B------:R-:W-:Y:S01]  /*5530*/  FMUL R87, R87, R23 ;  /* 0x0000001757577220 */ /* 0x000fe20000400000 */
[----:B------:R-:W-:Y:S01]  /*5540*/  ISETP.GT.AND P0, PT, R4, 0x51, PT ;  /* 0x000000510400780c */ /* 0x000fe20003f04270 */
[----:B------:R-:W-:Y:S01]  /*5550*/  @P5 STG.E.U16 desc[UR36][R6.64+0x92], R61 ;  /* 0x0000923d06005986 */ /* 0x000fe2000c101524 */
[----:B------:R-:W-:-:S02]  /*5560*/  ISETP.GT.AND P4, PT, R3, RZ, P1 ;  /* 0x000000ff0300720c */ /* 0x000fc40000f84270 */
[----:B------:R-:W-:Y:S02]  /*5570*/  F2FP.F16.F32.PACK_AB R62, RZ, R62 ;  /* 0x0000003eff3e723e */ /* 0x000fe400000000ff */
[C---:B------:R-:W-:Y:S02]  /*5580*/  ISETP.GT.AND P5, PT, R3.reuse, RZ, P0 ;  /* 0x000000ff0300720c */ /* 0x040fe400007a4270 */
[----:B------:R-:W-:Y:S01]  /*5590*/  F2FP.F16.F32.PACK_AB R63, RZ, R63 ;  /* 0x0000003fff3f723e */ /* 0x000fe200000000ff */
[----:B------:R-:W-:Y:S01]  /*55a0*/  @P2 STG.E.U16 desc[UR36][R8.64+0x90], R62 ;  /* 0x0000903e08002986 */ /* 0x000fe2000c101524 */
[----:B------:R-:W-:Y:S02]  /*55b0*/  F2FP.F16.F32.PACK_AB R64, RZ, R64 ;  /* 0x00000040ff40723e */ /* 0x000fe400000000ff */
[----:B------:R-:W-:Y:S01]  /*55c0*/  ISETP.GT.AND P2, PT, R3, 0x8, P1 ;  /* 0x000000080300780c */ /* 0x000fe20000f44270 */
[----:B------:R-:W-:Y:S01]  /*55d0*/  @P3 STG.E.U16 desc[UR36][R8.64+0x92], R63 ;  /* 0x0000923f08003986 */ /* 0x000fe2000c101524 */
[----:B------:R-:W-:-:S02]  /*55e0*/  ISETP.GT.AND P1, PT, R4, 0x58, PT ;  /* 0x000000580400780c */ /* 0x000fc40003f24270 */
[----:B------:R-:W-:Y:S01]  /*55f0*/  F2FP.F16.F32.PACK_AB R65, RZ, R65 ;  /* 0x00000041ff41723e */ /* 0x000fe200000000ff */
[----:B------:R-:W-:Y:S01]  /*5600*/  @P4 STG.E.U16 desc[UR36][R6.64+0xa0], R64 ;  /* 0x0000a04006004986 */ /* 0x000fe2000c101524 */
[C---:B------:R-:W-:Y:S02]  /*5610*/  ISETP.GT.AND P3, PT, R3.reuse, 0x8, P0 ;  /* 0x000000080300780c */ /* 0x040fe40000764270 */
[----:B------:R-:W-:Y:S01]  /*5620*/  ISETP.GT.AND P0, PT, R4, 0x59, PT ;  /* 0x000000590400780c */ /* 0x000fe20003f04270 */
[----:B------:R-:W-:Y:S01]  /*5630*/  @P5 STG.E.U16 desc[UR36][R6.64+0xa2], R65 ;  /* 0x0000a24106005986 */ /* 0x000fe2000c101524 */
[C---:B------:R-:W-:Y:S02]  /*5640*/  ISETP.GT.AND P4, PT, R3.reuse, RZ, P1 ;  /* 0x000000ff0300720c */ /* 0x040fe40000f84270 */
[----:B------:R-:W-:Y:S02]  /*5650*/  F2FP.F16.F32.PACK_AB R66, RZ, R66 ;  /* 0x00000042ff42723e */ /* 0x000fe400000000ff */
[----:B------:R-:W-:-:S02]  /*5660*/  ISETP.GT.AND P5, PT, R3, RZ, P0 ;  /* 0x000000ff0300720c */ /* 0x000fc400007a4270 */
[----:B------:R-:W-:Y:S01]  /*5670*/  F2FP.F16.F32.PACK_AB R67, RZ, R67 ;  /* 0x00000043ff43723e */ /* 0x000fe200000000ff */
[----:B------:R-:W-:Y:S01]  /*5680*/  @P2 STG.E.U16 desc[UR36][R8.64+0xa0], R66 ;  /* 0x0000a04208002986 */ /* 0x000fe2000c101524 */
[----:B------:R-:W-:Y:S02]  /*5690*/  F2FP.F16.F32.PACK_AB R68, RZ, R68 ;  /* 0x00000044ff44723e */ /* 0x000fe400000000ff */
[C---:B------:R-:W-:Y:S01]  /*56a0*/  ISETP.GT.AND P2, PT, R3.reuse, 0x8, P1 ;  /* 0x000000080300780c */ /* 0x040fe20000f44270 */
[----:B------:R-:W-:Y:S01]  /*56b0*/  @P3 STG.E.U16 desc[UR36][R8.64+0xa2], R67 ;  /* 0x0000a24308003986 */ /* 0x000fe2000c101524 */
[----:B------:R-:W-:Y:S02]  /*56c0*/  ISETP.GT.AND P1, PT, R4, 0x60, PT ;  /* 0x000000600400780c */ /* 0x000fe40003f24270 */
[----:B------:R-:W-:Y:S01]  /*56d0*/  F2FP.F16.F32.PACK_AB R69, RZ, R69 ;  /* 0x00000045ff45723e */ /* 0x000fe200000000ff */
[----:B------:R-:W-:Y:S01]  /*56e0*/  @P4 STG.E.U16 desc[UR36][R6.64+0xb0], R68 ;  /* 0x0000b04406004986 */ /* 0x000fe2000c101524 */
[----:B------:R-:W-:-:S02]  /*56f0*/  ISETP.GT.AND P3, PT, R3, 0x8, P0 ;  /* 0x000000080300780c */ /* 0x000fc40000764270 */
[----:B------:R-:W-:Y:S01]  /*5700*/  ISETP.GT.AND P0, PT, R4, 0x61, PT ;  /* 0x000000610400780c */ /* 0x000fe20003f04270 */
[----:B------:R-:W-:Y:S01]  /*5710*/  @P5 STG.E.U16 desc[UR36][R6.64+0xb2], R69 ;  /* 0x0000b24506005986 */ /* 0x000fe2000c101524 */
[C---:B------:R-:W-:Y:S02]  /*5720*/  ISETP.GT.AND P4, PT, R3.reuse, RZ, P1 ;  /* 0x000000ff0300720c */ /* 0x040fe40000f84270 */
[----:B------:R-:W-:Y:S02]  /*5730*/  ISETP.GT.AND P5, PT, R3, RZ, P0 ;  /* 0x000000ff0300720c */ /* 0x000fe400007a4270 */
[----:B------:R-:W-:Y:S02]  /*5740*/  F2FP.F16.F32.PACK_AB R70, RZ, R70 ;  /* 0x00000046ff46723e */ /* 0x000fe400000000ff */
[----:B------:R-:W-:Y:S02]  /*5750*/  F2FP.F16.F32.PACK_AB R71, RZ, R71 ;  /* 0x00000047ff47723e */ /* 0x000fe400000000ff */
[----:B------:R-:W-:Y:S01]  /*5760*/  F2FP.F16.F32.PACK_AB R72, RZ, R72 ;  /* 0x00000048ff48723e */ /* 0x000fe200000000ff */
[----:B------:R-:W-:Y:S01]  /*5770*/  @P2 STG.E.U16 desc[UR36][R8.64+0xb0], R70 ;  /* 0x0000b04608002986 */ /* 0x000fe2000c101524 */
[----:B------:R-:W-:-:S02]  /*5780*/  F2FP.F16.F32.PACK_AB R73, RZ, R73 ;  /* 0x00000049ff49723e */ /* 0x000fc400000000ff */
[C---:B------:R-:W-:Y:S01]  /*5790*/  ISETP.GT.AND P1, PT, R3.reuse, 0x8, P1 ;  /* 0x000000080300780c */ /* 0x040fe20000f24270 */
[----:B------:R-:W-:Y:S01]  /*57a0*/  @P3 STG.E.U16 desc[UR36][R8.64+0xb2], R71 ;  /* 0x0000b24708003986 */ /* 0x000fe2000c101524 */
[C---:B------:R-:W-:Y:S02]  /*57b0*/  ISETP.GT.AND P2, PT, R3.reuse, 0x8, P0 ;  /* 0x000000080300780c */ /* 0x040fe40000744270 */
[C---:B------:R-:W-:Y:S01]  /*57c0*/  ISETP.GT.AND P0, PT, R4.reuse, 0x69, PT ;  /* 0x000000690400780c */ /* 0x040fe20003f04270 */
[----:B------:R-:W-:Y:S01]  /*57d0*/  @P4 STG.E.U16 desc[UR36][R6.64+0xc0], R72 ;  /* 0x0000c04806004986 */ /* 0x000fe2000c101524 */
[----:B------:R-:W-:Y:S02]  /*57e0*/  ISETP.GT.AND P4, PT, R4, 0x68, PT ;  /* 0x000000680400780c */ /* 0x000fe40003f84270 */
[----:B------:R-:W-:Y:S01]  /*57f0*/  F2FP.F16.F32.PACK_AB R74, RZ, R74 ;  /* 0x0000004aff4a723e */ /* 0x000fe200000000ff */
[----:B------:R-:W-:Y:S01]  /*5800*/  @P5 STG.E.U16 desc[UR36][R6.64+0xc2], R73 ;  /* 0x0000c24906005986 */ /* 0x000fe2000c101524 */
[----:B------:R-:W-:-:S02]  /*5810*/  ISETP.GT.AND P5, PT, R3, RZ, P4 ;  /* 0x000000ff0300720c */ /* 0x000fc400027a4270 */
[C---:B------:R-:W-:Y:S01]  /*5820*/  ISETP.GT.AND P3, PT, R3.reuse, RZ, P0 ;  /* 0x000000ff0300720c */ /* 0x040fe20000764270 */
[----:B------:R-:W-:Y:S01]  /*5830*/  @P1 STG.E.U16 desc[UR36][R8.64+0xc0], R74 ;  /* 0x0000c04a08001986 */ /* 0x000fe2000c101524 */
[----:B------:R-:W-:Y:S02]  /*5840*/  F2FP.F16.F32.PACK_AB R75, RZ, R75 ;  /* 0x0000004bff4b723e */ /* 0x000fe400000000ff */
[----:B------:R-:W-:Y:S02]  /*5850*/  F2FP.F16.F32.PACK_AB R76, RZ, R76 ;  /* 0x0000004cff4c723e */ /* 0x000fe400000000ff */
[C---:B------:R-:W-:Y:S01]  /*5860*/  ISETP.GT.AND P4, PT, R3.reuse, 0x8, P4 ;  /* 0x000000080300780c */ /* 0x040fe20002784270 */
[----:B------:R-:W-:Y:S01]  /*5870*/  @P2 STG.E.U16 desc[UR36][R8.64+0xc2], R75 ;  /* 0x0000c24b08002986 */ /* 0x000fe2000c101524 */
[----:B------:R-:W-:Y:S02]  /*5880*/  F2FP.F16.F32.PACK_AB R77, RZ, R77 ;  /* 0x0000004dff4d723e */ /* 0x000fe400000000ff */
[----:B------:R-:W-:Y:S01]  /*5890*/  ISETP.GT.AND P2, PT, R4, 0x71, PT ;  /* 0x000000710400780c */ /* 0x000fe20003f44270 */
[----:B------:R-:W-:Y:S01]  /*58a0*/  @P5 STG.E.U16 desc[UR36][R6.64+0xd0], R76 ;  /* 0x0000d04c06005986 */ /* 0x000fe2000c101524 */
[----:B------:R-:W-:-:S02]  /*58b0*/  ISETP.GT.AND P5, PT, R3, 0x8, P0 ;  /* 0x000000080300780c */ /* 0x000fc400007a4270 */
[C---:B------:R-:W-:Y:S01]  /*58c0*/  ISETP.GT.AND P1, PT, R4.reuse, 0x78, PT ;  /* 0x000000780400780c */ /* 0x040fe20003f24270 */
[----:B------:R-:W-:Y:S01]  /*58d0*/  @P3 STG.E.U16 desc[UR36][R6.64+0xd2], R77 ;  /* 0x0000d24d06003986 */ /* 0x000fe2000c101524 */
[C---:B------:R-:W-:Y:S02]  /*58e0*/  ISETP.GT.AND P3, PT, R4.reuse, 0x70, PT ;  /* 0x000000700400780c */ /* 0x040fe40003f64270 */
[----:B------:R-:W-:Y:S01]  /*58f0*/  ISETP.GT.AND P0, PT, R4, 0x79, PT ;  /* 0x000000790400780c */ /* 0x000fe20003f04270 */
[----:B------:R-:W-:Y:S01]  /*5900*/  @P4 IMAD.MOV.U32 R4, RZ, RZ, R8 ;  /* 0x000000ffff044224 */ /* 0x000fe200078e0008 */
[----:B------:R-:W-:Y:S01]  /*5910*/  F2FP.F16.F32.PACK_AB R78, RZ, R78 ;  /* 0x0000004eff4e723e */ /* 0x000fe200000000ff */
[----:B------:R-:W-:Y:S01]  /*5920*/  @P4 IMAD.MOV.U32 R5, RZ, RZ, R9 ;  /* 0x000000ffff054224 */ /* 0x000fe200078e0009 */
[----:B------:R-:W-:Y:S02]  /*5930*/  F2FP.F16.F32.PACK_AB R79, RZ, R79 ;  /* 0x0000004fff4f723e */ /* 0x000fe400000000ff */
[----:B------:R-:W-:-:S02]  /*5940*/  F2FP.F16.F32.PACK_AB R80, RZ, R80 ;  /* 0x00000050ff50723e */ /* 0x000fc400000000ff */
[----:B------:R0:W-:Y:S01]  /*5950*/  @P4 STG.E.U16 desc[UR36][R4.64+0xd0], R78 ;  /* 0x0000d04e04004986 */ /* 0x0001e2000c101524 */
[C---:B------:R-:W-:Y:S02]  /*5960*/  ISETP.GT.AND P4, PT, R3.reuse, RZ, P2 ;  /* 0x000000ff0300720c */ /* 0x040fe40001784270 */
[----:B------:R-:W-:Y:S02]  /*5970*/  F2FP.F16.F32.PACK_AB R81, RZ, R81 ;  /* 0x00000051ff51723e */ /* 0x000fe400000000ff */
[----:B------:R-:W-:Y:S02]  /*5980*/  ISETP.GT.AND P2, PT, R3, 0x8, P2 ;  /* 0x000000080300780c */ /* 0x000fe40001744270 */
[----:B------:R-:W-:Y:S02]  /*5990*/  F2FP.F16.F32.PACK_AB R82, RZ, R82 ;  /* 0x00000052ff52723e */ /* 0x000fe400000000ff */
[----:B------:R-:W-:Y:S02]  /*59a0*/  F2FP.F16.F32.PACK_AB R83, RZ, R83 ;  /* 0x00000053ff53723e */ /* 0x000fe400000000ff */
[----:B------:R-:W-:Y:S01]  /*59b0*/  F2FP.F16.F32.PACK_AB R84, RZ, R84 ;  /* 0x00000054ff54723e */ /* 0x000fe200000000ff */
[----:B0-----:R-:W-:Y:S01]  /*59c0*/  @P5 IMAD.MOV.U32 R4, RZ, RZ, R8 ;  /* 0x000000ffff045224 */ /* 0x001fe200078e0008 */
[----:B------:R-:W-:Y:S01]  /*59d0*/  F2FP.F16.F32.PACK_AB R85, RZ, R85 ;  /* 0x00000055ff55723e */ /* 0x000fe200000000ff */
[----:B------:R-:W-:Y:S01]  /*59e0*/  @P5 IMAD.MOV.U32 R5, RZ, RZ, R9 ;  /* 0x000000ffff055224 */ /* 0x000fe200078e0009 */
[----:B------:R-:W-:-:S02]  /*59f0*/  F2FP.F16.F32.PACK_AB R86, RZ, R86 ;  /* 0x00000056ff56723e */ /* 0x000fc400000000ff */
[----:B------:R-:W-:Y:S02]  /*5a00*/  F2FP.F16.F32.PACK_AB R87, RZ, R87 ;  /* 0x00000057ff57723e */ /* 0x000fe400000000ff */
[----:B------:R0:W-:Y:S01]  /*5a10*/  @P5 STG.E.U16 desc[UR36][R4.64+0xd2], R79 ;  /* 0x0000d24f04005986 */ /* 0x0001e2000c101524 */
[C---:B------:R-:W-:Y:S02]  /*5a20*/  ISETP.GT.AND P5, PT, R3.reuse, RZ, P3 ;  /* 0x000000ff0300720c */ /* 0x040fe40001fa4270 */
[----:B------:R-:W-:-:S11]  /*5a30*/  ISETP.GT.AND P3, PT, R3, 0x8, P3 ;  /* 0x000000080300780c */ /* 0x000fd60001f64270 */
[----:B0-----:R-:W-:Y:S02]  /*5a40*/  @P5 IMAD.MOV.U32 R4, RZ, RZ, R6 ;  /* 0x000000ffff045224 */ /* 0x001fe400078e0006 */
[----:B------:R-:W-:-:S05]  /*5a50*/  @P5 IMAD.MOV.U32 R5, RZ, RZ, R7 ;  /* 0x000000ffff055224 */ /* 0x000fca00078e0007 */
[----:B------:R0:W-:Y:S01]  /*5a60*/  @P5 STG.E.U16 desc[UR36][R4.64+0xe0], R80 ;  /* 0x0000e05004005986 */ /* 0x0001e2000c101524 */
[C---:B------:R-:W-:Y:S02]  /*5a70*/  ISETP.GT.AND P5, PT, R3.reuse, RZ, P0 ;  /* 0x000000ff0300720c */ /* 0x040fe400007a4270 */
[----:B------:R-:W-:Y:S01]  /*5a80*/  ISETP.GT.AND P0, PT, R3, 0x8, P0 ;  /* 0x000000080300780c */ /* 0x000fe20000704270 */
[----:B0-----:R-:W-:Y:S02]  /*5a90*/  @P4 IMAD.MOV.U32 R4, RZ, RZ, R6 ;  /* 0x000000ffff044224 */ /* 0x001fe400078e0006 */
[----:B------:R-:W-:-:S05]  /*5aa0*/  @P4 IMAD.MOV.U32 R5, RZ, RZ, R7 ;  /* 0x000000ffff054224 */ /* 0x000fca00078e0007 */
[----:B------:R0:W-:Y:S01]  /*5ab0*/  @P4 STG.E.U16 desc[UR36][R4.64+0xe2], R81 ;  /* 0x0000e25104004986 */ /* 0x0001e2000c101524 */
[C---:B------:R-:W-:Y:S02]  /*5ac0*/  ISETP.GT.AND P4, PT, R3.reuse, RZ, P1 ;  /* 0x000000ff0300720c */ /* 0x040fe40000f84270 */
[----:B------:R-:W-:Y:S01]  /*5ad0*/  ISETP.GT.AND P1, PT, R3, 0x8, P1 ;  /* 0x000000080300780c */ /* 0x000fe20000f24270 */
[----:B0-----:R-:W-:Y:S02]  /*5ae0*/  @P3 IMAD.MOV.U32 R4, RZ, RZ, R8 ;  /* 0x000000ffff043224 */ /* 0x001fe400078e0008 */
[----:B------:R-:W-:-:S05]  /*5af0*/  @P3 IMAD.MOV.U32 R5, RZ, RZ, R9 ;  /* 0x000000ffff053224 */ /* 0x000fca00078e0009 */
[----:B------:R0:W-:Y:S02]  /*5b00*/  @P3 STG.E.U16 desc[UR36][R4.64+0xe0], R82 ;  /* 0x0000e05204003986 */ /* 0x0001e4000c101524 */
[----:B0-----:R-:W-:Y:S02]  /*5b10*/  @P2 IMAD.MOV.U32 R4, RZ, RZ, R8 ;  /* 0x000000ffff042224 */ /* 0x001fe400078e0008 */
[----:B------:R-:W-:-:S05]  /*5b20*/  @P2 IMAD.MOV.U32 R5, RZ, RZ, R9 ;  /* 0x000000ffff052224 */ /* 0x000fca00078e0009 */
[----:B------:R0:W-:Y:S02]  /*5b30*/  @P2 STG.E.U16 desc[UR36][R4.64+0xe2], R83 ;  /* 0x0000e25304002986 */ /* 0x0001e4000c101524 */
[----:B0-----:R-:W-:Y:S02]  /*5b40*/  @P4 IMAD.MOV.U32 R4, RZ, RZ, R6 ;  /* 0x000000ffff044224 */ /* 0x001fe400078e0006 */
[----:B------:R-:W-:-:S05]  /*5b50*/  @P4 IMAD.MOV.U32 R5, RZ, RZ, R7 ;  /* 0x000000ffff054224 */ /* 0x000fca00078e0007 */
[----:B------:R0:W-:Y:S04]  /*5b60*/  @P4 STG.E.U16 desc[UR36][R4.64+0xf0], R84 ;  /* 0x0000f05404004986 */ /* 0x0001e8000c101524 */
[----:B------:R1:W-:Y:S01]  /*5b70*/  @P5 STG.E.U16 desc[UR36][R6.64+0xf2], R85 ;  /* 0x0000f25506005986 */ /* 0x0003e2000c101524 */
[----:B0-----:R-:W-:Y:S02]  /*5b80*/  @P1 IMAD.MOV.U32 R4, RZ, RZ, R8 ;  /* 0x000000ffff041224 */ /* 0x001fe400078e0008 */
[----:B------:R-:W-:-:S05]  /*5b90*/  @P1 IMAD.MOV.U32 R5, RZ, RZ, R9 ;  /* 0x000000ffff051224 */ /* 0x000fca00078e0009 */
[----:B------:R1:W-:Y:S04]  /*5ba0*/  @P1 STG.E.U16 desc[UR36][R4.64+0xf0], R86 ;  /* 0x0000f05604001986 */ /* 0x0003e8000c101524 */
[----:B------:R1:W-:Y:S02]  /*5bb0*/  @P0 STG.E.U16 desc[UR36][R8.64+0xf2], R87 ;  /* 0x0000f25708000986 */ /* 0x0003e4000c101524 */
.L_x_154:
[----:B------:R-:W-:Y:S05]  /*5bc0*/  BSYNC B0 ;  /* 0x0000000000007941 */ /* 0x000fea0003800000 */
.L_x_28:
[----:B------:R-:W-:Y:S01]  /*5bd0*/  ULDC UR4, c[0x0][0xc] ;  /* 0x0000030000047ab9 */ /* 0x000fe20000000800 */
[----:B------:R-:W-:Y:S01]  /*5be0*/  ULDC UR5, c[0x0][0x10] ;  /* 0x0000040000057ab9 */ /* 0x000fe20000000800 */
[----:B------:R-:W0:Y:S01]  /*5bf0*/  LDC R3, c[0x0][0x14] ;  /* 0x00000500ff037b82 */ /* 0x000e220000000800 */
[----:B------:R-:W-:Y:S01]  /*5c00*/  UIMAD.WIDE.U32 UR4, UR4, UR5, URZ ;  /* 0x00000005040472a5 */ /* 0x000fe2000f8e003f */
[----:B------:R-:W-:Y:S02]  /*5c10*/  IMAD.MOV.U32 R92, RZ, RZ, -0x1 ;  /* 0xffffffffff5c7424 */ /* 0x000fe400078e00ff */
[----:B------:R-:W-:-:S03]  /*5c20*/  IMAD.MOV.U32 R89, RZ, RZ, -0x1 ;  /* 0xffffffffff597424 */ /* 0x000fc600078e00ff */
[----:B0-----:R-:W-:-:S04]  /*5c30*/  IMAD.WIDE.U32 R16, R3, UR4, R16 ;  /* 0x0000000403107c25 */ /* 0x001fc8000f8e0010 */
[----:B------:R-:W-:Y:S01]  /*5c40*/  IMAD R3, R3, UR5, RZ ;  /* 0x0000000503037c24 */ /* 0x000fe2000f8e02ff */
[----:B------:R-:W-:Y:S02]  /*5c50*/  ULDC.64 UR4, c[0x0][0x650] ;  /* 0x0001940000047ab9 */ /* 0x000fe40000000a00 */
[----:B------:R-:W-:Y:S01]  /*5c60*/  ISETP.GE.U32.AND P0, PT, R16, UR4, PT ;  /* 0x0000000410007c0c */ /* 0x000fe2000bf06070 */
[--C-:B------:R-:W-:Y:S01]  /*5c70*/  IMAD.IADD R17, R17, 0x1, R3.reuse ;  /* 0x0000000111117824 */ /* 0x100fe200078e0203 */
[----:B------:R-:W-:-:S04]  /*5c80*/  PRMT R3, RZ, 0x7610, R3 ;  /* 0x00007610ff037816 */ /* 0x000fc80000000003 */
[----:B------:R-:W-:-:S13]  /*5c90*/  ISETP.GE.U32.AND.EX P0, PT, R17, UR5, PT, P0 ;  /* 0x0000000511007c0c */ /* 0x000fda000bf06100 */
[----:B------:R-:W-:Y:S05]  /*5ca0*/  @P0 BRA `(.L_x_155) ;  /* 0x0000000400640947 */ /* 0x000fea0003800000 */
[----:B---3--:R-:W0:Y:S01]  /*5cb0*/  S2R R12, SR_CTAID.X ;  /* 0x00000000000c7919 */ /* 0x008e220000002500 */
[----:B------:R-:W3:Y:S01]  /*5cc0*/  LDC.64 R10, c[0x0][0x628] ;  /* 0x00018a00ff0a7b82 */ /* 0x000ee20000000a00 */
[----:B------:R-:W-:Y:S01]  /*5cd0*/  ULDC UR4, c[0x0][0x150] ;  /* 0x0000540000047ab9 */ /* 0x000fe20000000800 */
[----:B-12-4-:R-:W-:Y:S01]  /*5ce0*/  IMAD.MOV.U32 R8, RZ, RZ, R16 ;  /* 0x000000ffff087224 */ /* 0x016fe200078e0010 */
[----:B-----5:R-:W1:Y:S01]  /*5cf0*/  S2R R24, SR_CTAID.Y ;  /* 0x0000000000187919 */ /* 0x020e620000002600 */
[----:B------:R-:W-:-:S04]  /*5d00*/  IMAD.MOV.U32 R9, RZ, RZ, R17 ;  /* 0x000000ffff097224 */ /* 0x000fc800078e0011 */
[----:B------:R-:W2:Y:S08]  /*5d10*/  LDC R21, c[0x0][0x144] ;  /* 0x00005100ff157b82 */ /* 0x000eb00000000800 */
[----:B------:R-:W4:Y:S08]  /*5d20*/  LDC R0, c[0x0][0x630] ;  /* 0x00018c00ff007b82 */ /* 0x000f300000000800 */
[----:B------:R-:W1:Y:S01]  /*5d30*/  LDC.64 R14, c[0x0][0x620] ;  /* 0x00018800ff0e7b82 */ /* 0x000e620000000a00 */
[----:B---3--:R-:W-:-:S04]  /*5d40*/  ISETP.NE.U32.AND P0, PT, R10, RZ, PT ;  /* 0x000000ff0a00720c */ /* 0x008fc80003f05070 */
[----:B------:R-:W-:Y:S02]  /*5d50*/  ISETP.NE.AND.EX P0, PT, R11, RZ, PT, P0 ;  /* 0x000000ff0b00720c */ /* 0x000fe40003f05300 */
[----:B0-----:R-:W-:-:S05]  /*5d60*/  I2FP.F32.U32 R3, R12 ;  /* 0x0000000c00037245 */ /* 0x001fca0000201000 */
[----:B------:R-:W-:-:S04]  /*5d70*/  FMUL R3, R3, UR4 ;  /* 0x0000000403037c20 */ /* 0x000fc80008400000 */
[----:B------:R0:W3:Y:S02]  /*5d80*/  F2I.U32.TRUNC.NTZ R20, R3 ;  /* 0x0000000300147305 */ /* 0x0000e4000020f000 */
[----:B--2-4-:R-:W-:Y:S05]  /*5d90*/  @!P0 BRA `(.L_x_156) ;  /* 0x0000000000288947 */ /* 0x014fea0003800000 */
[----:B0-----:R-:W0:Y:S02]  /*5da0*/  LDC R3, c[0x0][0x634] ;  /* 0x00018d00ff037b82 */ /* 0x001e240000000800 */
        /* <DEDUP_REMOVED lines=9> */
.L_x_156:
[----:B------:R-:W2:Y:S01]  /*5e40*/  LDC.64 R28, c[0x0][0x640] ;  /* 0x00019000ff1c7b82 */ /* 0x000ea20000000a00 */
[-CC-:B------:R-:W-:Y:S01]  /*5e50*/  SHF.R.U64 R89, R8, R0.reuse, R9.reuse ;  /* 0x0000000008597219 */ /* 0x180fe20000001209 */
[----:B---3--:R-:W-:Y:S01]  /*5e60*/  IMAD.MOV R20, RZ, RZ, -R20 ;  /* 0x000000ffff147224 */ /* 0x008fe200078e0a14 */
[----:B------:R-:W-:Y:S01]  /*5e70*/  SHF.R.U32.HI R0, RZ, R0, R9 ;  /* 0x00000000ff007219 */ /* 0x000fe20000011609 */
[----:B------:R-:W-:Y:S01]  /*5e80*/  ULDC UR4, c[0x0][0x154] ;  /* 0x0000550000047ab9 */ /* 0x000fe20000000800 */
[----:B0-----:R-:W-:Y:S01]  /*5e90*/  IADD3 R3, P0, RZ, -R89, RZ ;  /* 0x80000059ff037210 */ /* 0x001fe20007f1e0ff */
[----:B------:R-:W-:Y:S02]  /*5ea0*/  IMAD R21, R21, R20, R12 ;  /* 0x0000001415157224 */ /* 0x000fe400078e020c */
[----:B------:R-:W0:Y:S01]  /*5eb0*/  LDC R6, c[0x0][0x618] ;  /* 0x00018600ff067b82 */ /* 0x000e220000000800 */
[----:B------:R-:W-:Y:S02]  /*5ec0*/  IMAD.MOV.U32 R7, RZ, RZ, 0x1 ;  /* 0x00000001ff077424 */ /* 0x000fe400078e00ff */
[----:B------:R-:W-:-:S04]  /*5ed0*/  IMAD.X R5, RZ, RZ, ~R0, P0 ;  /* 0x000000ffff057224 */ /* 0x000fc800000e0e00 */
[-C--:B-1----:R-:W-:Y:S01]  /*5ee0*/  IMAD R0, R5, R14.reuse, RZ ;  /* 0x0000000e05007224 */ /* 0x082fe200078e02ff */
[----:B------:R-:W1:Y:S01]  /*5ef0*/  LDC R8, c[0x0][0x608] ;  /* 0x00018200ff087b82 */ /* 0x000e620000000800 */
[----:B------:R-:W-:-:S04]  /*5f00*/  IMAD.WIDE.U32 R4, R3, R14, R16 ;  /* 0x0000000e03047225 */ /* 0x000fc800078e0010 */
[----:B------:R-:W-:Y:S01]  /*5f10*/  IMAD R3, R3, R15, R0 ;  /* 0x0000000f03037224 */ /* 0x000fe200078e0200 */
[----:B------:R-:W-:Y:S02]  /*5f20*/  I2FP.F32.U32 R0, R24 ;  /* 0x0000001800007245 */ /* 0x000fe40000201000 */
[----:B------:R-:W3:Y:S01]  /*5f30*/  LDC R26, c[0x0][0x658] ;  /* 0x00019600ff1a7b82 */ /* 0x000ee20000000800 */
[----:B------:R-:W-:Y:S01]  /*5f40*/  IMAD.IADD R3, R5, 0x1, R3 ;  /* 0x0000000105037824 */ /* 0x000fe200078e0203 */
[----:B--2---:R-:W-:Y:S01]  /*5f50*/  ISETP.NE.U32.AND P0, PT, R28, RZ, PT ;  /* 0x000000ff1c00720c */ /* 0x004fe20003f05070 */
[----:B------:R-:W-:Y:S01]  /*5f60*/  FMUL R0, R0, UR4 ;  /* 0x0000000400007c20 */ /* 0x000fe20008400000 */
[----:B------:R-:W-:Y:S02]  /*5f70*/  IMAD.MOV.U32 R5, RZ, RZ, -0x1 ;  /* 0xffffffffff057424 */ /* 0x000fe400078e00ff */
[----:B------:R-:W-:Y:S01]  /*5f80*/  ISETP.NE.AND.EX P0, PT, R29, RZ, PT, P0 ;  /* 0x000000ff1d00720c */ /* 0x000fe20003f05300 */
[----:B------:R2:W4:Y:S01]  /*5f90*/  F2I.U32.TRUNC.NTZ R13, R0 ;  /* 0x00000000000d7305 */ /* 0x000522000020f000 */
[----:B------:R-:W2:Y:S01]  /*5fa0*/  LDC R15, c[0x0][0x148] ;  /* 0x00005200ff0f7b82 */ /* 0x000ea20000000800 */
[----:B0-----:R-:W-:-:S02]  /*5fb0*/  SHF.R.U64 R12, R4, R6, R3 ;  /* 0x00000006040c7219 */ /* 0x001fc40000001203 */
[----:B------:R-:W-:-:S05]  /*5fc0*/  SHF.R.U32.HI R3, RZ, R6, R3 ;  /* 0x00000006ff037219 */ /* 0x000fca0000011603 */
[----:B------:R-:W0:Y:S01]  /*5fd0*/  LDC R20, c[0x0][0x600] ;  /* 0x00018000ff147b82 */ /* 0x000e220000000800 */
[-CC-:B-1----:R-:W-:Y:S02]  /*5fe0*/  SHF.R.U64 R10, R12, R8.reuse, R3.reuse ;  /* 0x000000080c0a7219 */ /* 0x182fe40000001203 */
[----:B------:R-:W-:-:S05]  /*5ff0*/  SHF.R.U32.HI R3, RZ, R8, R3 ;  /* 0x00000008ff037219 */ /* 0x000fca0000011603 */
[----:B------:R-:W1:Y:S01]  /*6000*/  LDC R27, c[0x0][0x648] ;  /* 0x00019200ff1b7b82 */ /* 0x000e620000000800 */
[-C--:B---3--:R-:W-:Y:S02]  /*6010*/  SHF.L.U32 R4, R5, R26.reuse, RZ ;  /* 0x0000001a05047219 */ /* 0x088fe400000006ff */
[-CC-:B------:R-:W-:Y:S02]  /*6020*/  SHF.R.U64 R14, R10, R26.reuse, R3.reuse ;  /* 0x0000001a0a0e7219 */ /* 0x180fe40000001203 */
[----:B------:R-:W-:Y:S02]  /*6030*/  SHF.R.U32.HI R5, RZ, R26, R3 ;  /* 0x0000001aff057219 */ /* 0x000fe40000011603 */
[----:B------:R-:W-:Y:S01]  /*6040*/  LOP3.LUT R25, RZ, R4, RZ, 0x33, !PT ;  /* 0x00000004ff197212 */ /* 0x000fe200078e33ff */
[----:B------:R-:W3:Y:S01]  /*6050*/  LDC R30, c[0x0][0x638] ;  /* 0x00018e00ff1e7b82 */ /* 0x000ee20000000800 */
[----:B------:R-:W-:Y:S01]  /*6060*/  SHF.L.U32 R26, R7, R26, RZ ;  /* 0x0000001a071a7219 */ /* 0x000fe200000006ff */
[----:B------:R-:W-:-:S06]  /*6070*/  IMAD.MOV.U32 R4, RZ, RZ, R14 ;  /* 0x000000ffff047224 */ /* 0x000fcc00078e000e */
[----:B------:R-:W0:Y:S01]  /*6080*/  LDC R31, c[0x0][0x610] ;  /* 0x00018400ff1f7b82 */ /* 0x000e220000000800 */
[----:B----4-:R-:W-:Y:S05]  /*6090*/  @!P0 BRA `(.L_x_157) ;  /* 0x0000000000288947 */ /* 0x010fea0003800000 */
[----:B------:R-:W4:Y:S02]  /*60a0*/  LDC R3, c[0x0][0x64c] ;  /* 0x00019300ff037b82 */ /* 0x000f240000000800 */
[----:B----4-:R-:W-:-:S05]  /*60b0*/  IADD3 R3, P0, R14, R3, RZ ;  /* 0x000000030e037210 */ /* 0x010fca0007f1e0ff */
        /* <DEDUP_REMOVED lines=8> */
.L_x_157:
[----:B------:R-:W-:Y:S01]  /*6140*/  ISETP.NE.AND P0, PT, R2, 0x1, PT ;  /* 0x000000010200780c */ /* 0x000fe20003f05270 */
[----:B0-----:R-:W-:Y:S01]  /*6150*/  VIADD R7, R20, 0xffffffff ;  /* 0xffffffff14077836 */ /* 0x001fe20000000000 */
[----:B-12---:R-:W-:Y:S01]  /*6160*/  SHF.R.U64 R0, R4, R27, R5 ;  /* 0x0000001b04007219 */ /* 0x006fe20000001205 */
[----:B------:R-:W-:Y:S01]  /*6170*/  IMAD.MOV R13, RZ, RZ, -R13 ;  /* 0x000000ffff0d7224 */ /* 0x000fe200078e0a0d */
[----:B------:R-:W-:Y:S01]  /*6180*/  LOP3.LUT R5, R10, R25, RZ, 0xc0, !PT ;  /* 0x000000190a057212 */ /* 0x000fe200078ec0ff */
[----:B------:R-:W-:Y:S01]  /*6190*/  IMAD.MOV.U32 R4, RZ, RZ, 0x1 ;  /* 0x00000001ff047424 */ /* 0x000fe200078e00ff */
[----:B------:R-:W-:Y:S01]  /*61a0*/  LOP3.LUT R12, R12, R7, RZ, 0xc0, !PT ;  /* 0x000000070c0c7212 */ /* 0x000fe200078ec0ff */
[----:B------:R-:W-:Y:S02]  /*61b0*/  IMAD.MOV R3, RZ, RZ, -R0 ;  /* 0x000000ffff037224 */ /* 0x000fe400078e0a00 */
[----:B------:R-:W-:Y:S02]  /*61c0*/  IMAD R0, R26, R0, R5 ;  /* 0x000000001a007224 */ /* 0x000fe400078e0205 */
[----:B---3--:R-:W-:-:S02]  /*61d0*/  IMAD R3, R3, R30, R14 ;  /* 0x0000001e03037224 */ /* 0x008fc400078e020e */
[----:B------:R-:W-:Y:S02]  /*61e0*/  @P0 IMAD R21, R15, R13, R24 ;  /* 0x0000000d0f150224 */ /* 0x000fe400078e0218 */
[----:B------:R-:W-:Y:S01]  /*61f0*/  IMAD R5, R3, R20, R12 ;  /* 0x0000001403057224 */ /* 0x000fe200078e020c */
[----:B------:R-:W-:Y:S01]  /*6200*/  PRMT R3, R4, 0x7610, R3 ;  /* 0x0000761004037816 */ /* 0x000fe20000000003 */
[----:B------:R-:W-:-:S05]  /*6210*/  IMAD R0, R0, R31, R21 ;  /* 0x0000001f00007224 */ /* 0x000fca00078e0215 */
[----:B------:R-:W-:Y:S02]  /*6220*/  SEL R92, R5, R0, !P0 ;  /* 0x00000000055c7207 */ /* 0x000fe40004000000 */
[----:B------:R-:W-:-:S07]  /*6230*/  SEL R0, R0, R5, !P0 ;  /* 0x0000000500007207 */ /* 0x000fce0004000000 */
.L_x_155:
[----:B------:R-:W-:Y:S01]  /*6240*/  LOP3.LUT P0, RZ, R3, 0xff, RZ, 0xc0, !PT ;  /* 0x000000ff03ff7812 */ /* 0x000fe2000780c0ff */
[----:B------:R-:W-:-:S12]  /*6250*/  IMAD.MOV.U32 R91, RZ, RZ, R0 ;  /* 0x000000ffff5b7224 */ /* 0x000fd800078e0000 */
[----:B------:R-:W-:Y:S05]  /*6260*/  @P0 BRA `(.L_x_158) ;  /* 0xffffffac00400947 */ /* 0x000fea000383ffff */
[----:B------:R-:W-:Y:S05]  /*6270*/  EXIT ;  /* 0x000000000000794d */ /* 0x000fea0003800000 */
.L_x_3:
[----:B0-----:R-:W-:Y:S01]  /*6280*/  ULDC.64 UR4, c[0x0][0x650] ;  /* 0x0001940000047ab9 */ /* 0x001fe20000000a00 */
        /* <DEDUP_REMOVED lines=25> */
.L_x_160:
[--C-:B------:R-:W-:Y:S01]  /*6420*/  SHF.R.U64 R12, R10, R14, R11.reuse ;  /* 0x0000000e0a0c7219 */ /* 0x100fe2000000120b */
[----:B------:R-:W0:Y:S01]  /*6430*/  LDC R22, c[0x0][0x618] ;  /* 0x00018600ff167b82 */ /* 0x000e220000000800 */
[----:B------:R-:W-:Y:S01]  /*6440*/  I2FP.F32.U32 R6, R4 ;  /* 0x0000000400067245 */ /* 0x000fe20000201000 */
[----:B------:R-:W-:Y:S01]  /*6450*/  ULDC UR4, c[0x0][0x150] ;  /* 0x0000540000047ab9 */ /* 0x000fe20000000800 */
[----:B------:R-:W-:Y:S02]  /*6460*/  SHF.R.U32.HI R5, RZ, R14, R11 ;  /* 0x0000000eff057219 */ /* 0x000fe4000001160b */
[----:B------:R-:W-:Y:S01]  /*6470*/  IADD3 R9, P0, RZ, -R12, RZ ;  /* 0x8000000cff097210 */ /* 0x000fe20007f1e0ff */
[----:B------:R-:W-:Y:S01]  /*6480*/  FMUL R11, R6, UR4 ;  /* 0x00000004060b7c20 */ /* 0x000fe20008400000 */
[----:B------:R-:W-:Y:S01]  /*6490*/  ULDC UR4, c[0x0][0x154] ;  /* 0x0000550000047ab9 */ /* 0x000fe20000000800 */
[----:B------:R-:W1:Y:S02]  /*64a0*/  LDC.64 R24, c[0x0][0x640] ;  /* 0x00019000ff187b82 */ /* 0x000e640000000a00 */
[----:B------:R-:W-:-:S02]  /*64b0*/  IMAD.X R5, RZ, RZ, ~R5, P0 ;  /* 0x000000ffff057224 */ /* 0x000fc400000e0e05 */
[----:B------:R-:W2:Y:S01]  /*64c0*/  F2I.U32.TRUNC.NTZ R11, R11 ;  /* 0x0000000b000b7305 */ /* 0x000ea2000020f000 */
[----:B------:R-:W-:-:S03]  /*64d0*/  IMAD.WIDE.U32 R6, R9, R20, R16 ;  /* 0x0000001409067225 */ /* 0x000fc600078e0010 */
[----:B------:R-:W3:Y:S01]  /*64e0*/  LDC R13, c[0x0][0x144] ;  /* 0x00005100ff0d7b82 */ /* 0x000ee20000000800 */
[----:B------:R-:W-:-:S04]  /*64f0*/  IMAD R8, R5, R20, RZ ;  /* 0x0000001405087224 */ /* 0x000fc800078e02ff */
[----:B------:R-:W-:Y:S02]  /*6500*/  IMAD R5, R9, R21, R8 ;  /* 0x0000001509057224 */ /* 0x000fe400078e0208 */
[----:B------:R-:W-:Y:S01]  /*6510*/  IMAD.MOV.U32 R8, RZ, RZ, -0x1 ;  /* 0xffffffffff087424 */ /* 0x000fe200078e00ff */
[----:B------:R-:W4:Y:S01]  /*6520*/  LDC R14, c[0x0][0x608] ;  /* 0x00018200ff0e7b82 */ /* 0x000f220000000800 */
[----:B------:R-:W-:Y:S01]  /*6530*/  IMAD.IADD R5, R7, 0x1, R5 ;  /* 0x0000000107057824 */ /* 0x000fe200078e0205 */
[----:B------:R-:W-:-:S04]  /*6540*/  I2FP.F32.U32 R7, R3 ;  /* 0x0000000300077245 */ /* 0x000fc80000201000 */
[-C--:B0-----:R-:W-:Y:S01]  /*6550*/  SHF.R.U64 R10, R6, R22.reuse, R5 ;  /* 0x00000016060a7219 */ /* 0x081fe20000001205 */
[----:B--2---:R-:W-:Y:S01]  /*6560*/  IMAD.MOV R6, RZ, RZ, -R11 ;  /* 0x000000ffff067224 */ /* 0x004fe200078e0a0b */
[----:B------:R-:W0:Y:S01]  /*6570*/  LDC R9, c[0x0][0x658] ;  /* 0x00019600ff097b82 */ /* 0x000e220000000800 */
[----:B-1----:R-:W-:Y:S01]  /*6580*/  ISETP.NE.U32.AND P0, PT, R24, RZ, PT ;  /* 0x000000ff1800720c */ /* 0x002fe20003f05070 */
[----:B------:R-:W-:Y:S01]  /*6590*/  FMUL R7, R7, UR4 ;  /* 0x0000000407077c20 */ /* 0x000fe20008400000 */
[----:B------:R-:W-:Y:S02]  /*65a0*/  SHF.R.U32.HI R5, RZ, R22, R5 ;  /* 0x00000016ff057219 */ /* 0x000fe40000011605 */
[----:B------:R-:W-:-:S03]  /*65b0*/  ISETP.NE.AND.EX P0, PT, R25, RZ, PT, P0 ;  /* 0x000000ff1900720c */ /* 0x000fc60003f05300 */
[----:B------:R-:W1:Y:S01]  /*65c0*/  LDC R20, c[0x0][0x148] ;  /* 0x00005200ff147b82 */ /* 0x000e620000000800 */
[----:B---3--:R-:W-:Y:S02]  /*65d0*/  IMAD R23, R13, R6, R4 ;  /* 0x000000060d177224 */ /* 0x008fe400078e0204 */
[----:B------:R-:W-:-:S05]  /*65e0*/  IMAD.MOV.U32 R6, RZ, RZ, 0x1 ;  /* 0x00000001ff067424 */ /* 0x000fca00078e00ff */
[----:B------:R-:W2:Y:S01]  /*65f0*/  LDC R21, c[0x0][0x600] ;  /* 0x00018000ff157b82 */ /* 0x000ea20000000800 */
[-CC-:B----4-:R-:W-:Y:S02]  /*6600*/  SHF.R.U64 R13, R10, R14.reuse, R5.reuse ;  /* 0x0000000e0a0d7219 */ /* 0x190fe40000001205 */
[----:B------:R-:W-:Y:S02]  /*6610*/  SHF.R.U32.HI R4, RZ, R14, R5 ;  /* 0x0000000eff047219 */ /* 0x000fe40000011605 */
[----:B------:R3:W4:Y:S03]  /*6620*/  F2I.U32.TRUNC.NTZ R14, R7 ;  /* 0x00000007000e7305 */ /* 0x000726000020f000 */
[----:B------:R-:W1:Y:S01]  /*6630*/  LDC R26, c[0x0][0x648] ;  /* 0x00019200ff1a7b82 */ /* 0x000e620000000800 */
[-C--:B0-----:R-:W-:Y:S02]  /*6640*/  SHF.R.U64 R15, R13, R9.reuse, R4 ;  /* 0x000000090d0f7219 */ /* 0x081fe40000001204 */
[----:B------:R-:W-:-:S02]  /*6650*/  SHF.L.U32 R8, R8, R9, RZ ;  /* 0x0000000908087219 */ /* 0x000fc400000006ff */
[-C--:B------:R-:W-:Y:S01]  /*6660*/  SHF.R.U32.HI R5, RZ, R9.reuse, R4 ;  /* 0x00000009ff057219 */ /* 0x080fe20000011604 */
[----:B------:R-:W-:Y:S01]  /*6670*/  IMAD.MOV.U32 R4, RZ, RZ, R15 ;  /* 0x000000ffff047224 */ /* 0x000fe200078e000f */
[----:B------:R-:W-:Y:S01]  /*6680*/  SHF.L.U32 R22, R6, R9, RZ ;  /* 0x0000000906167219 */ /* 0x000fe200000006ff */
[----:B------:R-:W0:Y:S01]  /*6690*/  LDC R27, c[0x0][0x638] ;  /* 0x00018e00ff1b7b82 */ /* 0x000e220000000800 */
[----:B------:R-:W-:-:S07]  /*66a0*/  LOP3.LUT R28, RZ, R8, RZ, 0x33, !PT ;  /* 0x00000008ff1c7212 */ /* 0x000fce00078e33ff */
        /* <DEDUP_REMOVED lines=12> */
.L_x_161:
[----:B------:R-:W-:Y:S01]  /*6770*/  ISETP.NE.AND P0, PT, R2, 0x1, PT ;  /* 0x000000010200780c */ /* 0x000fe20003f05270 */
[----:B--2---:R-:W-:Y:S01]  /*6780*/  VIADD R7, R21, 0xffffffff ;  /* 0xffffffff15077836 */ /* 0x004fe20000000000 */
[----:B-1----:R-:W-:Y:S01]  /*6790*/  SHF.R.U64 R5, R4, R26, R5 ;  /* 0x0000001a04057219 */ /* 0x002fe20000001205 */
[----:B------:R-:W-:Y:S01]  /*67a0*/  IMAD.MOV R14, RZ, RZ, -R14 ;  /* 0x000000ffff0e7224 */ /* 0x000fe200078e0a0e */
[----:B------:R-:W-:Y:S01]  /*67b0*/  LOP3.LUT R4, R13, R28, RZ, 0xc0, !PT ;  /* 0x0000001c0d047212 */ /* 0x000fe200078ec0ff */
[----:B------:R-:W-:Y:S01]  /*67c0*/  IMAD.MOV.U32 R8, RZ, RZ, R12 ;  /* 0x000000ffff087224 */ /* 0x000fe200078e000c */
[----:B------:R-:W-:Y:S01]  /*67d0*/  LOP3.LUT R10, R10, R7, RZ, 0xc0, !PT ;  /* 0x000000070a0a7212 */ /* 0x000fe200078ec0ff */
[----:B------:R-:W-:Y:S02]  /*67e0*/  IMAD.MOV R6, RZ, RZ, -R5 ;  /* 0x000000ffff067224 */ /* 0x000fe400078e0a05 */
[----:B------:R-:W-:-:S04]  /*67f0*/  IMAD R4, R22, R5, R4 ;  /* 0x0000000516047224 */ /* 0x000fc800078e0204 */
[----:B------:R-:W-:Y:S02]  /*6800*/  @P0 IMAD R23, R20, R14, R3 ;  /* 0x0000000e14170224 */ /* 0x000fe400078e0203 */
[----:B0-----:R-:W-:Y:S02]  /*6810*/  IMAD R3, R6, R27, R15 ;  /* 0x0000001b06037224 */ /* 0x001fe400078e020f */
[----:B------:R-:W-:Y:S02]  /*6820*/  IMAD R7, R4, R29, R23 ;  /* 0x0000001d04077224 */ /* 0x000fe400078e0217 */
[----:B------:R-:W-:Y:S02]  /*6830*/  IMAD R4, R3, R21, R10 ;  /* 0x0000001503047224 */ /* 0x000fe400078e020a */
[----:B------:R-:W-:-:S03]  /*6840*/  IMAD.MOV.U32 R6, RZ, RZ, 0x1 ;  /* 0x00000001ff067424 */ /* 0x000fc600078e00ff */
[----:B------:R-:W-:Y:S02]  /*6850*/  SEL R9, R4, R7, !P0 ;  /* 0x0000000704097207 */ /* 0x000fe40004000000 */
[----:B------:R-:W-:-:S07]  /*6860*/  SEL R7, R7, R4, !P0 ;  /* 0x0000000407077207 */ /* 0x000fce0004000000 */
.L_x_159:
[----:B------:R-:W-:-:S08]  /*6870*/  NOP ;  /* 0x0000000000007918 */ /* 0x000fd00000000000 */
[----:B------:R-:W0:-:S00]  /*6880*/  USETMAXREG.DEALLOC.CTAPOOL 0x28 ;  /* 0x00000028000079c8 */ /* 0x000e0000080e0500 */
[----:B0-----:R-:W-:-:S13]  /*6890*/  ISETP.NE.AND P0, PT, R0, RZ, PT ;  /* 0x000000ff0000720c */ /* 0x001fda0003f05270 */
[----:B------:R-:W-:Y:S05]  /*68a0*/  @P0 EXIT ;  /* 0x000000000000094d */ /* 0x000fea0003800000 */
[----:B------:R-:W-:Y:S01]  /*68b0*/  LOP3.LUT P0, RZ, R6, 0xff, RZ, 0xc0, !PT ;  /* 0x000000ff06ff7812 */ /* 0x000fe2000780c0ff */
[----:B------:R-:W-:Y:S02]  /*68c0*/  IMAD.MOV.U32 R0, RZ, RZ, 0x1 ;  /* 0x00000001ff007424 */ /* 0x000fe400078e00ff */
[----:B------:R-:W-:-:S10]  /*68d0*/  IMAD.MOV.U32 R12, RZ, RZ, RZ ;  /* 0x000000ffff0c7224 */ /* 0x000fd400078e00ff */
[----:B------:R-:W-:Y:S05]  /*68e0*/  @!P0 BRA `(.L_x_162) ;  /* 0x0000000c00288947 */ /* 0x000fea0003800000 */
[----:B------:R-:W0:Y:S01]  /*68f0*/  LDC R0, c[0x0][0x28c] ;  /* 0x0000a300ff007b82 */ /* 0x000e220000000800 */
[----:B------:R-:W-:Y:S01]  /*6900*/  ULDC UR5, c[0x0][0x600] ;  /* 0x0001800000057ab9 */ /* 0x000fe20000000800 */
[----:B------:R-:W-:Y:S01]  /*6910*/  ULDC UR4, c[0x0][0xc] ;  /* 0x0000030000047ab9 */ /* 0x000fe20000000800 */
[----:B------:R-:W-:Y:S01]  /*6920*/  UIADD3 UR16, UR5, -0x1, URZ ;  /* 0xffffffff05107890 */ /* 0x000fe2000fffe03f */
[C---:B------:R-:W-:Y:S01]  /*6930*/  LOP3.LUT P2, RZ, R18.reuse, 0x7f, RZ, 0xc0, !PT ;  /* 0x0000007f12ff7812 */ /* 0x040fe2000784c0ff */
[----:B------:R-:W-:Y:S01]  /*6940*/  ULDC UR6, c[0x0][0x658] ;  /* 0x0001960000067ab9 */ /* 0x000fe20000000800 */
[----:B------:R-:W-:Y:S01]  /*6950*/  ULDC UR5, c[0x0][0x10] ;  /* 0x0000040000057ab9 */ /* 0x000fe20000000800 */
[----:B------:R-:W-:Y:S01]  /*6960*/  UMOV UR7, 0xffffffff ;  /* 0xffffffff00077882 */ /* 0x000fe20000000000 */
[----:B------:R-:W-:Y:S01]  /*6970*/  UMOV UR8, 0x1 ;  /* 0x0000000100087882 */ /* 0x000fe20000000000 */
[----:B------:R-:W-:Y:S01]  /*6980*/  UIMAD.WIDE.U32 UR4, UR4, UR5, URZ ;  /* 0x00000005040472a5 */ /* 0x000fe2000f8e003f */
[----:B------:R-:W-:Y:S01]  /*6990*/  LOP3.LUT P0, RZ, R18, 0x1f, RZ, 0xc0, !PT ;  /* 0x0000001f12ff7812 */ /* 0x000fe2000780c0ff */
[----:B------:R-:W-:Y:S01]  /*69a0*/  USHF.L.U32 UR7, UR7, UR6, URZ ;  /* 0x0000000607077299 */ /* 0x000fe2000800063f */
[----:B------:R-:W-:Y:S01]  /*69b0*/  BSSY B0, `(.L_x_162) ;  /* 0x00000bd000007945 */ /* 0x000fe20003800000 */
[----:B------:R-:W-:Y:S01]  /*69c0*/  USHF.L.U32 UR18, UR8, UR6, URZ ;  /* 0x0000000608127299 */ /* 0x000fe2000800063f */
[----:B------:R-:W-:Y:S01]  /*69d0*/  IMAD.MOV.U32 R13, RZ, RZ, 0x1 ;  /* 0x00000001ff0d7424 */ /* 0x000fe200078e00ff */
[----:B------:R-:W-:Y:S01]  /*69e0*/  LOP3.LUT R11, R19, 0x2, RZ, 0xfc, !PT ;  /* 0x00000002130b7812 */ /* 0x000fe200078efcff */
[----:B------:R-:W-:Y:S01]  /*69f0*/  ULDC UR6, c[0x0][0x14] ;  /* 0x0000050000067ab9 */ /* 0x000fe20000000800 */
[----:B------:R-:W-:Y:S01]  /*6a00*/  PLOP3.LUT P0, PT, P0, P2, PT, 0x8a, 0x0 ;  /* 0x000000000000781c */ /* 0x000fe20000705172 */
[----:B------:R-:W-:Y:S01]  /*6a10*/  UIMAD.WIDE.U32 UR20, UR4, UR6, URZ ;  /* 0x00000006041472a5 */ /* 0x000fe2000f8e003f */
[----:B------:R-:W-:Y:S01]  /*6a20*/  IMAD.MOV.U32 R12, RZ, RZ, RZ ;  /* 0x000000ffff0c7224 */ /* 0x000fe200078e00ff */
[----:B------:R-:W-:-:S02]  /*6a30*/  UIMAD UR13, UR5, UR6, URZ ;  /* 0x00000006050d72a4 */ /* 0x000fc4000f8e023f */
[----:B------:R-:W-:Y:S01]  /*6a40*/  ULOP3.LUT UR17, URZ, UR7, URZ, 0x33, !UPT ;  /* 0x000000073f117292 */ /* 0x000fe2000f8e333f */
[----:B0-----:R-:W-:Y:S01]  /*6a50*/  VIADD R0, R0, 0x1f ;  /* 0x0000001f00007836 */ /* 0x001fe20000000000 */
[----:B------:R-:W-:Y:S01]  /*6a60*/  UIADD3 UR13, UR21, UR13, URZ ;  /* 0x0000000d150d7290 */ /* 0x000fe2000fffe03f */
[----:B------:R-:W-:-:S03]  /*6a70*/  ULDC.64 UR22, c[0x0][0x198] ;  /* 0x0000660000167ab9 */ /* 0x000fc60000000a00 */
[----:B------:R-:W-:-:S04]  /*6a80*/  SHF.R.S32.HI R3, RZ, 0x1f, R0 ;  /* 0x0000001fff037819 */ /* 0x000fc80000011400 */
[----:B------:R-:W-:Y:S01]  /*6a90*/  LEA.HI R3, R3, R0, RZ, 0x5 ;  /* 0x0000000003037211 */ /* 0x000fe200078f28ff */
[----:B------:R-:W-:-:S03]  /*6aa0*/  IMAD.MOV.U32 R0, RZ, RZ, 0x1 ;  /* 0x00000001ff007424 */ /* 0x000fc600078e00ff */
[----:B------:R-:W-:-:S05]  /*6ab0*/  SHF.R.S32.HI R3, RZ, 0x5, R3 ;  /* 0x00000005ff037819 */ /* 0x000fca0000011403 */
[----:B------:R-:W-:-:S07]  /*6ac0*/  VIADD R10, R3, 0x1 ;  /* 0x00000001030a7836 */ /* 0x000fce0000000000 */
.L_x_174:
[----:B------:R-:W-:-:S03]  /*6ad0*/  UMOV UR4, 0xffffffff ;  /* 0xffffffff00047882 */ /* 0x000fc60000000000 */
[----:B------:R-:W-:Y:S05]  /*6ae0*/  BRA.DIV UR4, `(.L_x_163) ;  /* 0x0000000e04dc7947 */ /* 0x000fea000b800000 */
[----:B------:R-:W-:-:S13]  /*6af0*/  ELECT P6, URZ, PT ;  /* 0x00000000003f782f */ /* 0x000fda00038c0000 */
.L_x_187:
[----:B------:R-:W0:Y:S01]  /*6b00*/  LDC R4, c[0x0][0x28c] ;  /* 0x0000a300ff047b82 */ /* 0x000e220000000800 */
[----:B------:R-:W-:Y:S01]  /*6b10*/  BSSY B1, `(.L_x_164) ;  /* 0x0000035000017945 */ /* 0x000fe20003800000 */
[----:B0-----:R-:W-:-:S13]  /*6b20*/  ISETP.LT.OR P6, PT, R4, 0x1, !P6 ;  /* 0x000000010400780c */ /* 0x001fda00077c1670 */
[----:B------:R-:W-:Y:S05]  /*6b30*/  @P6 BRA `(.L_x_165) ;  /* 0x0000000000c86947 */ /* 0x000fea0003800000 */
[----:B------:R-:W-:Y:S02]  /*6b40*/  IMAD.SHL.U32 R15, R9, 0x80, RZ ;  /* 0x00000080090f7824 */ /* 0x000fe400078e00ff */
[----:B------:R-:W-:Y:S02]  /*6b50*/  IMAD.SHL.U32 R18, R7, 0x80, RZ ;  /* 0x0000008007127824 */ /* 0x000fe400078e00ff */
[----:B------:R-:W-:Y:S02]  /*6b60*/  IMAD.MOV.U32 R20, RZ, RZ, RZ ;  /* 0x000000ffff147224 */ /* 0x000fe400078e00ff */
[----:B------:R-:W-:Y:S02]  /*6b70*/  IMAD.MOV.U32 R4, RZ, RZ, R10 ;  /* 0x000000ffff047224 */ /* 0x000fe400078e000a */
[----:B------:R-:W-:Y:S02]  /*6b80*/  IMAD.MOV.U32 R5, RZ, RZ, R0 ;  /* 0x000000ffff057224 */ /* 0x000fe400078e0000 */
[----:B------:R-:W-:-:S07]  /*6b90*/  IMAD.MOV.U32 R6, RZ, RZ, R12 ;  /* 0x000000ffff067224 */ /* 0x000fce00078e000c */
.L_x_169:
[----:B------:R-:W0:Y:S01]  /*6ba0*/  S2R R14, SR_CgaCtaId ;  /* 0x00000000000e7919 */ /* 0x000e220000008800 */
[----:B------:R-:W-:Y:S01]  /*6bb0*/  MOV R7, 0x400 ;  /* 0x0000040000077802 */ /* 0x000fe20000000f00 */
[----:B------:R-:W1:Y:S03]  /*6bc0*/  @!P2 LDC R9, c[0x0][0x500] ;  /* 0x00014000ff09ab82 */ /* 0x000e660000000800 */
[----:B0-----:R-:W-:Y:S02]  /*6bd0*/  LEA R21, R14, R7, 0x18 ;  /* 0x000000070e157211 */ /* 0x001fe400078ec0ff */
[----:B------:R-:W-:-:S03]  /*6be0*/  SHF.L.U32 R7, R5, 0x1f, RZ ;  /* 0x0000001f05077819 */ /* 0x000fc600000006ff */
[----:B------:R-:W-:-:S04]  /*6bf0*/  IMAD R14, R6, 0x8, R21 ;  /* 0x00000008060e7824 */ /* 0x000fc800078e0215 */
[----:B------:R-:W0:Y:S02]  /*6c00*/  SYNCS.PHASECHK.TRANS64.TRYWAIT P1, [R14+URZ+0x30], R7 ;  /* 0x000030070e0075a7 */ /* 0x000e24000802017f */
[----:B01----:R-:W-:Y:S05]  /*6c10*/  @!P1 BRA `(.L_x_166) ;  /* 0x0000000c00b09947 */ /* 0x003fea0003800000 */
.L_x_188:
[----:B0-----:R-:W-:Y:S01]  /*6c20*/  PRMT R7, R11, 0x9910, RZ ;  /* 0x000099100b077816 */ /* 0x001fe200000000ff */
[----:B------:R0:W-:Y:S03]  /*6c30*/  @!P2 SYNCS.ARRIVE.TRANS64 RZ, [R14+URZ], R9 ;  /* 0x000000090effa9a7 */ /* 0x0001e6000800003f */
[----:B------:R-:W-:-:S13]  /*6c40*/  ISETP.NE.AND P1, PT, R7, 0x2, PT ;  /* 0x000000020700780c */ /* 0x000fda0003f25270 */
[----:B0-----:R-:W-:Y:S05]  /*6c50*/  @P1 BRA `(.L_x_167) ;  /* 0x0000000000041947 */ /* 0x001fea0003800000 */
[----:B------:R-:W-:Y:S01]  /*6c60*/  BPT.TRAP 0x1 ;  /* 0x000000040000795c */ /* 0x000fe20000300000 */
.L_x_167:
[----:B------:R-:W-:Y:S05]  /*6c70*/  @P0 BRA `(.L_x_168) ;  /* 0x0000000000040947 */ /* 0x000fea0003800000 */
[----:B------:R-:W-:Y:S01]  /*6c80*/  BPT.TRAP 0x1 ;  /* 0x000000040000795c */ /* 0x000fe20000300000 */
.L_x_168:
[----:B------:R-:W-:Y:S01]  /*6c90*/  IMAD R21, R6, 0x2000, R21 ;  /* 0x0000200006157824 */ /* 0x000fe200078e0215 */
[----:B------:R-:W-:Y:S01]  /*6ca0*/  R2UR UR9, R14 ;  /* 0x000000000e0972ca */ /* 0x000fe200000e0000 */
[----:B------:R-:W-:Y:S01]  /*6cb0*/  VIADD R4, R4, 0xffffffff ;  /* 0xffffffff04047836 */ /* 0x000fe20000000000 */
[----:B------:R-:W-:Y:S01]  /*6cc0*/  UIADD3 UR4, UP0, UR22, 0xf0, URZ ;  /* 0x000000f016047890 */ /* 0x000fe2000ff1e03f */
[----:B------:R-:W-:Y:S01]  /*6cd0*/  R2UR UR11, R18 ;  /* 0x00000000120b72ca */ /* 0x000fe200000e0000 */
[----:B------:R-:W-:Y:S01]  /*6ce0*/  UIADD3 UR24, UP1, UR22, 0x1f0, URZ ;  /* 0x000001f016187890 */ /* 0x000fe2000ff3e03f */
[----:B------:R-:W-:Y:S01]  /*6cf0*/  R2UR UR8, R21 ;  /* 0x00000000150872ca */ /* 0x000fe200000e0000 */
[----:B------:R-:W-:Y:S01]  /*6d00*/  UIADD3.X UR5, URZ, UR23, URZ, UP0, !UPT ;  /* 0x000000173f057290 */ /* 0x000fe200087fe43f */
[----:B------:R-:W-:Y:S01]  /*6d10*/  R2UR UR10, R20 ;  /* 0x00000000140a72ca */ /* 0x000fe200000e0000 */
[----:B------:R-:W-:Y:S01]  /*6d20*/  VIADD R6, R6, 0x1 ;  /* 0x0000000106067836 */ /* 0x000fe20000000000 */
[----:B------:R-:W-:Y:S01]  /*6d30*/  R2UR UR12, R8 ;  /* 0x00000000080c72ca */ /* 0x000fe200000e0000 */
[----:B------:R-:W-:Y:S01]  /*6d40*/  UIADD3.X UR25, URZ, UR23, URZ, UP1, !UPT ;  /* 0x000000173f197290 */ /* 0x000fe20008ffe43f */
[----:B------:R-:W-:Y:S01]  /*6d50*/  R2UR UR19, R15 ;  /* 0x000000000f1372ca */ /* 0x000fe200000e0000 */
[----:B------:R-:W-:Y:S01]  /*6d60*/  UMOV UR6, 0x0 ;  /* 0x0000000000067882 */ /* 0x000fe20000000000 */
[----:B------:R-:W-:Y:S01]  /*6d70*/  ISETP.GT.AND P3, PT, R4, 0x1, PT ;  /* 0x000000010400780c */ /* 0x000fe20003f64270 */
[----:B------:R-:W-:Y:S01]  /*6d80*/  UMOV UR7, 0x10000000 ;  /* 0x1000000000077882 */ /* 0x000fe20000000000 */
[----:B------:R-:W-:Y:S01]  /*6d90*/  ISETP.NE.AND P1, PT, R6, 0x6, PT ;  /* 0x000000060600780c */ /* 0x000fe20003f25270 */
[----:B------:R-:W-:-:S02]  /*6da0*/  VIADD R20, R20, 0x20 ;  /* 0x0000002014147836 */ /* 0x000fc40000000000 */
[----:B------:R-:W-:Y:S01]  /*6db0*/  UIADD3 UR14, UR8, 0x180, URZ ;  /* 0x00000180080e7890 */ /* 0x000fe2000fffe03f */
[----:B------:R-:W-:Y:S01]  /*6dc0*/  SEL R14, RZ, 0x1, P1 ;  /* 0x00000001ff0e7807 */ /* 0x000fe20000800000 */
[----:B------:R-:W-:Y:S01]  /*6dd0*/  UIADD3 UR15, UR8, 0xc180, URZ ;  /* 0x0000c180080f7890 */ /* 0x000fe2000fffe03f */
[----:B------:R-:W-:Y:S02]  /*6de0*/  SEL R6, R6, RZ, P1 ;  /* 0x000000ff06067207 */ /* 0x000fe40000800000 */
[----:B------:R-:W-:Y:S02]  /*6df0*/  LOP3.LUT R5, R5, R14, RZ, 0x3c, !PT ;  /* 0x0000000e05057212 */ /* 0x000fe400078e3cff */
[----:B------:R-:W-:Y:S02]  /*6e00*/  UMOV UR8, UR14 ;  /* 0x0000000e00087c82 */ /* 0x000fe40008000000 */
[----:B------:R0:W-:Y:S02]  /*6e10*/  UTMALDG.3D [UR8], [UR4], desc[UR6] ;  /* 0x00000608040075b4 */ /* 0x0001e40008011000 */
[----:B0-----:R-:W-:Y:S01]  /*6e20*/  UMOV UR8, UR15 ;  /* 0x0000000f00087c82 */ /* 0x001fe20008000000 */
[----:B------:R-:W-:-:S02]  /*6e30*/  UMOV UR11, UR19 ;  /* 0x00000013000b7c82 */ /* 0x000fc40008000000 */
[----:B------:R0:W-:Y:S02]  /*6e40*/  UTMALDG.3D [UR8], [UR24], desc[UR6] ;  /* 0x00000608180075b4 */ /* 0x0001e40008011000 */
[----:B0-----:R-:W-:Y:S05]  /*6e50*/  @P3 BRA `(.L_x_169) ;  /* 0xfffffffc00503947 */ /* 0x001fea000383ffff */
.L_x_165:
[----:B------:R-:W-:Y:S05]  /*6e60*/  BSYNC B1 ;  /* 0x0000000000017941 */ /* 0x000fea0003800000 */
.L_x_164:
[----:B------:R-:W-:Y:S01]  /*6e70*/  LOP3.LUT P3, RZ, R13, 0xff, RZ, 0xc0, !PT ;  /* 0x000000ff0dff7812 */ /* 0x000fe2000786c0ff */
[----:B------:R-:W-:Y:S01]  /*6e80*/  IMAD.IADD R12, R3, 0x1, R12 ;  /* 0x00000001030c7824 */ /* 0x000fe200078e020c */
[----:B------:R-:W-:Y:S01]  /*6e90*/  IADD3 R16, P4, R16, UR20, RZ ;  /* 0x0000001410107c10 */ /* 0x000fe2000ff9e0ff */
[----:B------:R-:W-:Y:S01]  /*6ea0*/  ULDC.64 UR4, c[0x0][0x650] ;  /* 0x0001940000047ab9 */ /* 0x000fe20000000a00 */
[----:B------:R-:W-:Y:S01]  /*6eb0*/  BSSY B1, `(.L_x_170) ;  /* 0x000006a000017945 */ /* 0x000fe20003800000 */
[----:B------:R-:W-:Y:S01]  /*6ec0*/  IMAD.MOV.U32 R9, RZ, RZ, -0x1 ;  /* 0xffffffffff097424 */ /* 0x000fe200078e00ff */
[----:B------:R-:W-:Y:S01]  /*6ed0*/  ISETP.GT.U32.AND P1, PT, R12, 0x5, PT ;  /* 0x000000050c00780c */ /* 0x000fe20003f24070 */
[----:B------:R-:W-:Y:S01]  /*6ee0*/  IMAD.MOV.U32 R8, RZ, RZ, -0x1 ;  /* 0xffffffffff087424 */ /* 0x000fe200078e00ff */
[----:B------:R-:W-:Y:S02]  /*6ef0*/  IADD3.X R17, R17, UR13, RZ, P4, !PT ;  /* 0x0000000d11117c10 */ /* 0x000fe4000a7fe4ff */
[----:B------:R-:W-:-:S02]  /*6f00*/  ISETP.LT.U32.AND P1, PT, R3, 0x6, P1 ;  /* 0x000000060300780c */ /* 0x000fc40000f21070 */
[----:B------:R-:W-:Y:S01]  /*6f10*/  PRMT R13, RZ, 0x7610, R13 ;  /* 0x00007610ff0d7816 */ /* 0x000fe2000000000d */
[----:B------:R-:W0:Y:S01]  /*6f20*/  @P3 S2R R5, SR_CgaCtaId ;  /* 0x0000000000053919 */ /* 0x000e220000008800 */
[----:B------:R-:W-:-:S04]  /*6f30*/  @P3 MOV R4, 0x400 ;  /* 0x0000040000043802 */ /* 0x000fc80000000f00 */
[----:B0-----:R-:W-:Y:S01]  /*6f40*/  @P3 LEA R6, R5, R4, 0x18 ;  /* 0x0000000405063211 */ /* 0x001fe200078ec0ff */
[----:B------:R-:W-:-:S03]  /*6f50*/  IMAD.WIDE.U32 R4, R12, -0x55555555, RZ ;  /* 0xaaaaaaab0c047825 */ /* 0x000fc600078e00ff */
[----:B------:R0:W-:Y:S01]  /*6f60*/  @P3 SYNCS.ARRIVE.TRANS64.A1T0 RZ, [R6+URZ+0x78], RZ ;  /* 0x000078ff06ff39a7 */ /* 0x0001e2000810003f */
[----:B------:R-:W-:Y:S02]  /*6f70*/  ISETP.GE.U32.AND P3, PT, R3, 0x6, PT ;  /* 0x000000060300780c */ /* 0x000fe40003f66070 */
[----:B------:R-:W-:Y:S02]  /*6f80*/  SHF.R.U32.HI R7, RZ, 0x2, R5 ;  /* 0x00000002ff077819 */ /* 0x000fe40000011605 */
[----:B------:R-:W-:Y:S02]  /*6f90*/  SEL R5, RZ, 0x1, !P1 ;  /* 0x00000001ff057807 */ /* 0x000fe40004800000 */
[----:B------:R-:W-:Y:S01]  /*6fa0*/  ISETP.GE.U32.AND P1, PT, R16, UR4, PT ;  /* 0x0000000410007c0c */ /* 0x000fe2000bf26070 */
[----:B------:R-:W-:Y:S01]  /*6fb0*/  IMAD R12, R7, -0x6, R12 ;  /* 0xfffffffa070c7824 */ /* 0x000fe200078e020c */
[----:B------:R-:W-:Y:S02]  /*6fc0*/  LOP3.LUT R0, R0, R5, RZ, 0x3c, !PT ;  /* 0x0000000500007212 */ /* 0x000fe400078e3cff */
[----:B------:R-:W-:-:S02]  /*6fd0*/  ISETP.GE.U32.AND.EX P1, PT, R17, UR5, PT, P1 ;  /* 0x0000000511007c0c */ /* 0x000fc4000bf26110 */
[----:B------:R-:W-:Y:S02]  /*6fe0*/  PRMT R4, RZ, 0x7610, R4 ;  /* 0x00007610ff047816 */ /* 0x000fe40000000004 */
[----:B------:R-:W-:Y:S01]  /*6ff0*/  @P3 LOP3.LUT R0, R0, 0x1, R7, 0x78, !PT ;  /* 0x0000000100003812 */ /* 0x000fe200078e7807 */
[----:B------:R-:W-:-:S08]  /*7000*/  IMAD.MOV.U32 R7, RZ, RZ, -0x1 ;  /* 0xffffffffff077424 */ /* 0x000fd000078e00ff */
[----:B0-----:R-:W-:Y:S05]  /*7010*/  @P1 BRA `(.L_x_171) ;  /* 0x00000004004c1947 */ /* 0x001fea0003800000 */
[----:B------:R-:W-:Y:S01]  /*7020*/  ULDC.64 UR4, c[0x0][0x628] ;  /* 0x00018a0000047ab9 */ /* 0x000fe20000000a00 */
[----:B------:R-:W0:Y:S01]  /*7030*/  S2R R15, SR_CTAID.X ;  /* 0x00000000000f7919 */ /* 0x000e220000002500 */
[----:B------:R-:W-:Y:S01]  /*7040*/  ISETP.NE.U32.AND P1, PT, RZ, UR4, PT ;  /* 0x00000004ff007c0c */ /* 0x000fe2000bf25070 */
[----:B------:R-:W-:Y:S01]  /*7050*/  ULDC UR7, c[0x0][0x630] ;  /* 0x00018c0000077ab9 */ /* 0x000fe20000000800 */
[----:B------:R-:W-:Y:S01]  /*7060*/  IMAD.MOV.U32 R4, RZ, RZ, R16 ;  /* 0x000000ffff047224 */ /* 0x000fe200078e0010 */
[----:B------:R-:W1:Y:S01]  /*7070*/  S2R R14, SR_CTAID.Y ;  /* 0x00000000000e7919 */ /* 0x000e620000002600 */
[----:B------:R-:W-:Y:S01]  /*7080*/  ISETP.NE.AND.EX P1, PT, RZ, UR5, PT, P1 ;  /* 0x00000005ff007c0c */ /* 0x000fe2000bf25310 */
[----:B------:R-:W-:-:S12]  /*7090*/  IMAD.MOV.U32 R5, RZ, RZ, R17 ;  /* 0x000000ffff057224 */ /* 0x000fd800078e0011 */
[----:B------:R-:W-:Y:S05]  /*70a0*/  @!P1 BRA `(.L_x_172) ;  /* 0x0000000000289947 */ /* 0x000fea0003800000 */
[----:B------:R-:W-:Y:S02]  /*70b0*/  ULDC UR6, c[0x0][0x634] ;  /* 0x00018d0000067ab9 */ /* 0x000fe40000000800 */
[----:B------:R-:W-:-:S05]  /*70c0*/  IADD3 R9, P1, R16, UR6, RZ ;  /* 0x0000000610097c10 */ /* 0x000fca000ff3e0ff */
[----:B------:R-:W-:-:S04]  /*70d0*/  IMAD.X R21, RZ, RZ, R17, P1 ;  /* 0x000000ffff157224 */ /* 0x000fc800008e0611 */
[----:B------:R-:W-:-:S04]  /*70e0*/  IMAD.WIDE.U32 R6, R21, UR4, RZ ;  /* 0x0000000415067c25 */ /* 0x000fc8000f8e00ff */
[----:B------:R-:W-:-:S04]  /*70f0*/  IMAD.WIDE.U32 R6, P1, R9, UR5, R6 ;  /* 0x0000000509067c25 */ /* 0x000fc8000f820006 */
[----:B------:R-:W-:-:S04]  /*7100*/  IMAD.WIDE.U32 R8, R9, UR4, RZ ;  /* 0x0000000409087c25 */ /* 0x000fc8000f8e00ff */
[----:B------:R-:W-:Y:S01]  /*7110*/  IMAD.X R5, RZ, RZ, RZ, P1 ;  /* 0x000000ffff057224 */ /* 0x000fe200008e06ff */
[----:B------:R-:W-:Y:S01]  /*7120*/  IADD3 RZ, P1, R9, R6, RZ ;  /* 0x0000000609ff7210 */ /* 0x000fe20007f3e0ff */
[----:B------:R-:W-:-:S04]  /*7130*/  IMAD.MOV.U32 R4, RZ, RZ, R7 ;  /* 0x000000ffff047224 */ /* 0x000fc800078e0007 */
[----:B------:R-:W-:-:S08]  /*7140*/  IMAD.WIDE.U32.X R4, R21, UR5, R4, P1 ;  /* 0x0000000515047c25 */ /* 0x000fd000088e0404 */
.L_x_172:
[--C-:B------:R-:W-:Y:S01]  /*7150*/  SHF.R.U64 R8, R4, UR7, R5.reuse ;  /* 0x0000000704087c19 */ /* 0x100fe20008001205 */
[----:B------:R-:W-:Y:S01]  /*7160*/  ULDC.64 UR4, c[0x0][0x620] ;  /* 0x0001880000047ab9 */ /* 0x000fe20000000a00 */
[----:B------:R-:W-:Y:S01]  /*7170*/  SHF.R.U32.HI R4, RZ, UR7, R5 ;  /* 0x00000007ff047c19 */ /* 0x000fe20008011605 */
[----:B------:R-:W2:Y:S01]  /*7180*/  LDC R24, c[0x0][0x144] ;  /* 0x00005100ff187b82 */ /* 0x000ea20000000800 */
[----:B------:R-:W-:Y:S01]  /*7190*/  IADD3 R7, P1, RZ, -R8, RZ ;  /* 0x80000008ff077210 */ /* 0x000fe20007f3e0ff */
[----:B------:R-:W-:Y:S01]  /*71a0*/  ULDC.64 UR8, c[0x0][0x640] ;  /* 0x0001900000087ab9 */ /* 0x000fe20000000a00 */
[----:B0-----:R-:W-:Y:S01]  /*71b0*/  I2FP.F32.U32 R9, R15 ;  /* 0x0000000f00097245 */ /* 0x001fe20000201000 */
[----:B------:R-:W-:Y:S02]  /*71c0*/  ULDC UR6, c[0x0][0x608] ;  /* 0x0001820000067ab9 */ /* 0x000fe40000000800 */
[----:B------:R-:W-:Y:S01]  /*71d0*/  IMAD.X R4, RZ, RZ, ~R4, P1 ;  /* 0x000000ffff047224 */ /* 0x000fe200008e0e04 */
[----:B------:R-:W-:Y:S01]  /*71e0*/  ISETP.NE.U32.AND P1, PT, RZ, UR8, PT ;  /* 0x00000008ff007c0c */ /* 0x000fe2000bf25070 */
[----:B------:R-:W0:Y:S02]  /*71f0*/  LDC R21, c[0x0][0x148] ;  /* 0x00005200ff157b82 */ /* 0x000e240000000800 */
[----:B------:R-:W-:Y:S01]  /*7200*/  IMAD R6, R4, UR4, RZ ;  /* 0x0000000404067c24 */ /* 0x000fe2000f8e02ff */
[----:B------:R-:W-:Y:S01]  /*7210*/  ISETP.NE.AND.EX P1, PT, RZ, UR9, PT, P1 ;  /* 0x00000009ff007c0c */ /* 0x000fe2000bf25310 */
[----:B------:R-:W-:Y:S01]  /*7220*/  IMAD.WIDE.U32 R4, R7, UR4, R16 ;  /* 0x0000000407047c25 */ /* 0x000fe2000f8e0010 */
[----:B------:R-:W-:-:S03]  /*7230*/  ULDC UR4, c[0x0][0x150] ;  /* 0x0000540000047ab9 */ /* 0x000fc60000000800 */
[----:B------:R-:W-:Y:S02]  /*7240*/  IMAD R7, R7, UR5, R6 ;  /* 0x0000000507077c24 */ /* 0x000fe4000f8e0206 */
[----:B------:R-:W-:Y:S01]  /*7250*/  FMUL R6, R9, UR4 ;  /* 0x0000000409067c20 */ /* 0x000fe20008400000 */
[----:B------:R-:W-:Y:S01]  /*7260*/  ULDC UR4, c[0x0][0x618] ;  /* 0x0001860000047ab9 */ /* 0x000fe20000000800 */
[----:B------:R-:W-:Y:S01]  /*7270*/  ULDC UR5, c[0x0][0x154] ;  /* 0x0000550000057ab9 */ /* 0x000fe20000000800 */
[----:B------:R-:W-:-:S03]  /*7280*/  IMAD.IADD R5, R5, 0x1, R7 ;  /* 0x0000000105057824 */ /* 0x000fc600078e0207 */
[----:B------:R-:W3:Y:S02]  /*7290*/  F2I.U32.TRUNC.NTZ R6, R6 ;  /* 0x0000000600067305 */ /* 0x000ee4000020f000 */
[----:B------:R-:W-:Y:S02]  /*72a0*/  SHF.R.U64 R9, R4, UR4, R5 ;  /* 0x0000000404097c19 */ /* 0x000fe40008001205 */
[----:B-1----:R-:W-:-:S05]  /*72b0*/  I2FP.F32.U32 R4, R14 ;  /* 0x0000000e00047245 */ /* 0x002fca0000201000 */
[----:B------:R-:W-:Y:S01]  /*72c0*/  FMUL R22, R4, UR5 ;  /* 0x0000000504167c20 */ /* 0x000fe20008400000 */
[----:B------:R-:W-:Y:S01]  /*72d0*/  SHF.R.U32.HI R4, RZ, UR4, R5 ;  /* 0x00000004ff047c19 */ /* 0x000fe20008011605 */
[----:B------:R-:W-:-:S03]  /*72e0*/  ULDC UR4, c[0x0][0x658] ;  /* 0x0001960000047ab9 */ /* 0x000fc60000000800 */
[--C-:B------:R-:W-:Y:S01]  /*72f0*/  SHF.R.U64 R20, R9, UR6, R4.reuse ;  /* 0x0000000609147c19 */ /* 0x100fe20008001204 */
[----:B------:R-:W1:Y:S01]  /*7300*/  F2I.U32.TRUNC.NTZ R22, R22 ;  /* 0x0000001600167305 */ /* 0x000e62000020f000 */
[----:B------:R-:W-:Y:S01]  /*7310*/  SHF.R.U32.HI R5, RZ, UR6, R4 ;  /* 0x00000006ff057c19 */ /* 0x000fe20008011604 */
[----:B---3--:R-:W-:-:S03]  /*7320*/  IMAD.MOV R6, RZ, RZ, -R6 ;  /* 0x000000ffff067224 */ /* 0x008fc600078e0a06 */
[----:B------:R-:W-:Y:S01]  /*7330*/  SHF.R.U64 R18, R20, UR4, R5 ;  /* 0x0000000414127c19 */ /* 0x000fe20008001205 */
[----:B--2---:R-:W-:Y:S01]  /*7340*/  IMAD R15, R24, R6, R15 ;  /* 0x00000006180f7224 */ /* 0x004fe200078e020f */
[----:B------:R-:W-:-:S03]  /*7350*/  SHF.R.U32.HI R23, RZ, UR4, R5 ;  /* 0x00000004ff177c19 */ /* 0x000fc60008011605 */
[----:B------:R-:W-:Y:S02]  /*7360*/  IMAD.MOV.U32 R4, RZ, RZ, R18 ;  /* 0x000000ffff047224 */ /* 0x000fe400078e0012 */
[----:B------:R-:W-:Y:S01]  /*7370*/  IMAD.MOV.U32 R5, RZ, RZ, R23 ;  /* 0x000000ffff057224 */ /* 0x000fe200078e0017 */
[----:B-1----:R-:W-:Y:S06]  /*7380*/  @!P1 BRA `(.L_x_173) ;  /* 0x0000000000289947 */ /* 0x002fec0003800000 */
[----:B------:R-:W-:Y:S02]  /*7390*/  ULDC UR4, c[0x0][0x64c] ;  /* 0x0001930000047ab9 */ /* 0x000fe40000000800 */
[----:B------:R-:W-:-:S05]  /*73a0*/  IADD3 R5, P1, R18, UR4, RZ ;  /* 0x0000000412057c10 */ /* 0x000fca000ff3e0ff */
[----:B------:R-:W-:-:S04]  /*73b0*/  IMAD.X R23, RZ, RZ, R23, P1 ;  /* 0x000000ffff177224 */ /* 0x000fc800008e0617 */
[----:B------:R-:W-:-:S04]  /*73c0*/  IMAD.WIDE.U32 R6, R23, UR8, RZ ;  /* 0x0000000817067c25 */ /* 0x000fc8000f8e00ff */
[----:B------:R-:W-:-:S04]  /*73d0*/  IMAD.WIDE.U32 R6, P1, R5, UR9, R6 ;  /* 0x0000000905067c25 */ /* 0x000fc8000f820006 */
[----:B------:R-:W-:-:S04]  /*73e0*/  IMAD.WIDE.U32 R4, R5, UR8, RZ ;  /* 0x0000000805047c25 */ /* 0x000fc8000f8e00ff */
[----:B------:R-:W-:Y:S01]  /*73f0*/  IMAD.MOV.U32 R4, RZ, RZ, R7 ;  /* 0x000000ffff047224 */ /* 0x000fe200078e0007 */
[----:B------:R-:W-:Y:S01]  /*7400*/  IADD3 RZ, P3, R5, R6, RZ ;  /* 0x0000000605ff7210 */ /* 0x000fe20007f7e0ff */
[----:B------:R-:W-:-:S04]  /*7410*/  IMAD.X R5, RZ, RZ, RZ, P1 ;  /* 0x000000ffff057224 */ /* 0x000fc800008e06ff */
[----:B------:R-:W-:-:S08]  /*7420*/  IMAD.WIDE.U32.X R4, R23, UR9, R4, P3 ;  /* 0x0000000917047c25 */ /* 0x000fd000098e0404 */
.L_x_173:
[----:B------:R-:W-:Y:S01]  /*7430*/  ISETP.NE.AND P1, PT, R2, 0x1, PT ;  /* 0x000000010200780c */ /* 0x000fe20003f25270 */
[----:B------:R-:W-:Y:S01]  /*7440*/  ULDC UR4, c[0x0][0x648] ;  /* 0x0001920000047ab9 */ /* 0x000fe20000000800 */
[----:B------:R-:W-:Y:S01]  /*7450*/  LOP3.LUT R20, R20, UR17, RZ, 0xc0, !PT ;  /* 0x0000001114147c12 */ /* 0x000fe2000f8ec0ff */
[----:B------:R-:W-:Y:S01]  /*7460*/  IMAD.MOV R22, RZ, RZ, -R22 ;  /* 0x000000ffff167224 */ /* 0x000fe200078e0a16 */
[----:B------:R-:W-:Y:S01]  /*7470*/  SHF.R.U64 R5, R4, UR4, R5 ;  /* 0x0000000404057c19 */ /* 0x000fe20008001205 */
[----:B------:R-:W-:Y:S01]  /*7480*/  ULDC UR4, c[0x0][0x638] ;  /* 0x00018e0000047ab9 */ /* 0x000fe20000000800 */
[----:B------:R-:W-:Y:S01]  /*7490*/  LOP3.LUT R9, R9, UR16, RZ, 0xc0, !PT ;  /* 0x0000001009097c12 */ /* 0x000fe2000f8ec0ff */
[----:B------:R-:W-:Y:S01]  /*74a0*/  ULDC UR5, c[0x0][0x610] ;  /* 0x0001840000057ab9 */ /* 0x000fe20000000800 */
[----:B------:R-:W-:Y:S02]  /*74b0*/  IMAD.MOV.U32 R4, RZ, RZ, 0x1 ;  /* 0x00000001ff047424 */ /* 0x000fe400078e00ff */
[----:B------:R-:W-:-:S02]  /*74c0*/  IMAD.MOV R7, RZ, RZ, -R5 ;  /* 0x000000ffff077224 */ /* 0x000fc400078e0a05 */
[----:B------:R-:W-:Y:S02]  /*74d0*/  IMAD R20, R5, UR18, R20 ;  /* 0x0000001205147c24 */ /* 0x000fe4000f8e0214 */
[----:B0-----:R-:W-:Y:S02]  /*74e0*/  @P1 IMAD R15, R21, R22, R14 ;  /* 0x00000016150f1224 */ /* 0x001fe400078e020e */
[----:B------:R-:W-:Y:S01]  /*74f0*/  IMAD R18, R7, UR4, R18 ;  /* 0x0000000407127c24 */ /* 0x000fe2000f8e0212 */
[----:B------:R-:W-:Y:S01]  /*7500*/  ULDC UR4, c[0x0][0x600] ;  /* 0x0001800000047ab9 */ /* 0x000fe20000000800 */
[----:B------:R-:W-:Y:S02]  /*7510*/  IMAD R15, R20, UR5, R15 ;  /* 0x00000005140f7c24 */ /* 0x000fe4000f8e020f */
[----:B------:R-:W-:-:S05]  /*7520*/  IMAD R18, R18, UR4, R9 ;  /* 0x0000000412127c24 */ /* 0x000fca000f8e0209 */
[----:B------:R-:W-:Y:S02]  /*7530*/  SEL R9, R18, R15, !P1 ;  /* 0x0000000f12097207 */ /* 0x000fe40004800000 */
[----:B------:R-:W-:-:S07]  /*7540*/  SEL R7, R15, R18, !P1 ;  /* 0x000000120f077207 */ /* 0x000fce0004800000 */
.L_x_171:
[----:B------:R-:W-:Y:S05]  /*7550*/  BSYNC B1 ;  /* 0x0000000000017941 */ /* 0x000fea0003800000 */
.L_x_170:
[----:B------:R-:W-:-:S13]  /*7560*/  LOP3.LUT P1, RZ, R4, 0xff, RZ, 0xc0, !PT ;  /* 0x000000ff04ff7812 */ /* 0x000fda000782c0ff */
[----:B------:R-:W-:Y:S05]  /*7570*/  @P1 BRA `(.L_x_174) ;  /* 0xfffffff400541947 */ /* 0x000fea000383ffff */
[----:B------:R-:W-:Y:S05]  /*7580*/  BSYNC B0 ;  /* 0x0000000000007941 */ /* 0x000fea0003800000 */
.L_x_162:
[----:B------:R-:W-:-:S03]  /*7590*/  UMOV UR4, 0xffffffff ;  /* 0xffffffff00047882 */ /* 0x000fc60000000000 */
[----:B------:R-:W-:Y:S05]  /*75a0*/  BRA.DIV UR4, `(.L_x_175) ;  /* 0x0000000604607947 */ /* 0x000fea000b800000 */
[----:B------:R-:W-:-:S13]  /*75b0*/  ELECT P6, URZ, PT ;  /* 0x00000000003f782f */ /* 0x000fda00038c0000 */
.L_x_191:
[----:B------:R-:W-:Y:S04]  /*75c0*/  BSSY B0, `(.L_x_176) ;  /* 0x000003d000007945 */ /* 0x000fe80003800000 */
[----:B------:R-:W-:Y:S05]  /*75d0*/  @!P6 BRA `(.L_x_177) ;  /* 0x0000000000ece947 */ /* 0x000fea0003800000 */
[----:B------:R-:W-:-:S04]  /*75e0*/  LOP3.LUT R19, R19, 0x2, RZ, 0xfc, !PT ;  /* 0x0000000213137812 */ /* 0x000fc800078efcff */
[----:B------:R-:W-:-:S13]  /*75f0*/  ISETP.NE.AND P0, PT, R19, 0x3, PT ;  /* 0x000000031300780c */ /* 0x000fda0003f05270 */
[----:B------:R-:W-:Y:S05]  /*7600*/  @!P0 BRA `(.L_x_178) ;  /* 0x0000000000048947 */ /* 0x000fea0003800000 */
[----:B------:R-:W-:Y:S01]  /*7610*/  BPT.TRAP 0x1 ;  /* 0x000000040000795c */ /* 0x000fe20000300000 */
.L_x_178:
[----:B------:R-:W0:Y:S01]  /*7620*/  S2R R3, SR_CgaCtaId ;  /* 0x0000000000037919 */ /* 0x000e220000008800 */
[----:B------:R-:W-:-:S04]  /*7630*/  MOV R2, 0x400 ;  /* 0x0000040000027802 */ /* 0x000fc80000000f00 */
[----:B0-----:R-:W-:Y:S02]  /*7640*/  LEA R3, R3, R2, 0x18 ;  /* 0x0000000203037211 */ /* 0x001fe400078ec0ff */
[----:B------:R-:W-:-:S03]  /*7650*/  SHF.L.U32 R2, R0, 0x1f, RZ ;  /* 0x0000001f00027819 */ /* 0x000fc600000006ff */
[----:B------:R-:W-:-:S04]  /*7660*/  VIADD R3, R3, 0x30 ;  /* 0x0000003003037836 */ /* 0x000fc80000000000 */
[C---:B------:R-:W-:Y:S02]  /*7670*/  IMAD R7, R12.reuse, 0x8, R3 ;  /* 0x000000080c077824 */ /* 0x040fe400078e0203 */
[----:B------:R-:W-:Y:S02]  /*7680*/  VIADD R12, R12, 0x1 ;  /* 0x000000010c0c7836 */ /* 0x000fe40000000000 */
[----:B------:R-:W0:Y:S03]  /*7690*/  SYNCS.PHASECHK.TRANS64.TRYWAIT P0, [R7+URZ], R2 ;  /* 0x00000002070075a7 */ /* 0x000e26000800017f */
[----:B------:R-:W-:-:S04]  /*76a0*/  ISETP.NE.AND P1, PT, R12, 0x6, PT ;  /* 0x000000060c00780c */ /* 0x000fc80003f25270 */
[----:B------:R-:W-:Y:S02]  /*76b0*/  SEL R5, RZ, 0x1, P1 ;  /* 0x00000001ff057807 */ /* 0x000fe40000800000 */
[----:B------:R-:W-:Y:S02]  /*76c0*/  SEL R12, R12, RZ, P1 ;  /* 0x000000ff0c0c7207 */ /* 0x000fe40000800000 */
[----:B------:R-:W-:-:S03]  /*76d0*/  LOP3.LUT R5, R0, R5, RZ, 0x3c, !PT ;  /* 0x0000000500057212 */ /* 0x000fc600078e3cff */
[----:B------:R-:W-:Y:S01]  /*76e0*/  IMAD R9, R12, 0x8, R3 ;  /* 0x000000080c097824 */ /* 0x000fe200078e0203 */
[----:B------:R-:W-:Y:S01]  /*76f0*/  SHF.L.U32 R4, R5, 0x1f, RZ ;  /* 0x0000001f05047819 */ /* 0x000fe200000006ff */
[----:B0-----:R-:W-:Y:S06]  /*7700*/  @!P0 BRA `(.L_x_179) ;  /* 0x0000000400288947 */ /* 0x001fec0003800000 */
.L_x_192:
[----:B------:R-:W1:Y:S01]  /*7710*/  SYNCS.PHASECHK.TRANS64.TRYWAIT P0, [R9+URZ], R4 ;  /* 0x00000004090075a7 */ /* 0x000e62000800017f */
[----:B------:R-:W-:-:S05]  /*7720*/  VIADD R0, R12, 0x1 ;  /* 0x000000010c007836 */ /* 0x000fca0000000000 */
[----:B------:R-:W-:-:S04]  /*7730*/  ISETP.NE.AND P1, PT, R0, 0x6, PT ;  /* 0x000000060000780c */ /* 0x000fc80003f25270 */
[----:B0-----:R-:W-:Y:S02]  /*7740*/  SEL R2, RZ, 0x1, P1 ;  /* 0x00000001ff027807 */ /* 0x001fe40000800000 */
[----:B------:R-:W-:Y:S02]  /*7750*/  SEL R0, R0, RZ, P1 ;  /* 0x000000ff00007207 */ /* 0x000fe40000800000 */
[----:B------:R-:W-:-:S03]  /*7760*/  LOP3.LUT R7, R5, R2, RZ, 0x3c, !PT ;  /* 0x0000000205077212 */ /* 0x000fc600078e3cff */
[----:B------:R-:W-:Y:S01]  /*7770*/  IMAD R6, R0, 0x8, R3 ;  /* 0x0000000800067824 */ /* 0x000fe200078e0203 */
[----:B------:R-:W-:Y:S01]  /*7780*/  SHF.L.U32 R5, R7, 0x1f, RZ ;  /* 0x0000001f07057819 */ /* 0x000fe200000006ff */
[----:B-1----:R-:W-:Y:S06]  /*7790*/  @!P0 BRA `(.L_x_180) ;  /* 0x0000000400188947 */ /* 0x002fec0003800000 */
.L_x_193:
[----:B------:R-:W1:Y:S01]  /*77a0*/  SYNCS.PHASECHK.TRANS64.TRYWAIT P0, [R6+URZ], R5 ;  /* 0x00000005060075a7 */ /* 0x000e62000800017f */
[----:B------:R-:W-:-:S05]  /*77b0*/  VIADD R0, R0, 0x1 ;  /* 0x0000000100007836 */ /* 0x000fca0000000000 */
[----:B------:R-:W-:-:S04]  /*77c0*/  ISETP.NE.AND P1, PT, R0, 0x6, PT ;  /* 0x000000060000780c */ /* 0x000fc80003f25270 */
[----:B------:R-:W-:Y:S02]  /*77d0*/  SEL R2, RZ, 0x1, P1 ;  /* 0x00000001ff027807 */ /* 0x000fe40000800000 */
[----:B------:R-:W-:Y:S02]  /*77e0*/  SEL R0, R0, RZ, P1 ;  /* 0x000000ff00007207 */ /* 0x000fe40000800000 */
[----:B------:R-:W-:-:S03]  /*77f0*/  LOP3.LUT R7, R7, R2, RZ, 0x3c, !PT ;  /* 0x0000000207077212 */ /* 0x000fc600078e3cff */
[----:B0-----:R-:W-:Y:S01]  /*7800*/  IMAD R9, R0, 0x8, R3 ;  /* 0x0000000800097824 */ /* 0x001fe200078e0203 */
[----:B------:R-:W-:Y:S01]  /*7810*/  SHF.L.U32 R4, R7, 0x1f, RZ ;  /* 0x0000001f07047819 */ /* 0x000fe200000006ff */
[----:B-1----:R-:W-:Y:S06]  /*7820*/  @!P0 BRA `(.L_x_181) ;  /* 0x0000000400088947 */ /* 0x002fec0003800000 */
.L_x_194:
        /* <DEDUP_REMOVED lines=9> */
.L_x_195:
[----:B------:R-:W1:Y:S01]  /*78c0*/  SYNCS.PHASECHK.TRANS64.TRYWAIT P0, [R6+URZ], R5 ;  /* 0x00000005060075a7 */ /* 0x000e62000800017f */
[----:B------:R-:W-:-:S05]  /*78d0*/  VIADD R0, R0, 0x1 ;  /* 0x0000000100007836 */ /* 0x000fca0000000000 */
[----:B------:R-:W-:-:S04]  /*78e0*/  ISETP.NE.AND P1, PT, R0, 0x6, PT ;  /* 0x000000060000780c */ /* 0x000fc80003f25270 */
[----:B------:R-:W-:Y:S02]  /*78f0*/  SEL R2, RZ, 0x1, P1 ;  /* 0x00000001ff027807 */ /* 0x000fe40000800000 */
[----:B------:R-:W-:Y:S02]  /*7900*/  SEL R0, R0, RZ, P1 ;  /* 0x000000ff00007207 */ /* 0x000fe40000800000 */
[----:B------:R-:W-:Y:S01]  /*7910*/  LOP3.LUT R2, R7, R2, RZ, 0x3c, !PT ;  /* 0x0000000207027212 */ /* 0x000fe200078e3cff */
[----:B-1----:R-:W-:Y:S06]  /*7920*/  @!P0 BRA `(.L_x_183) ;  /* 0x0000000000f08947 */ /* 0x002fec0003800000 */
.L_x_196:
[----:B------:R-:W-:Y:S01]  /*7930*/  IMAD R3, R0, 0x8, R3 ;  /* 0x0000000800037824 */ /* 0x000fe200078e0203 */
[----:B------:R-:W-:-:S07]  /*7940*/  SHF.L.U32 R0, R2, 0x1f, RZ ;  /* 0x0000001f02007819 */ /* 0x000fce00000006ff */
.L_x_184:
[----:B--2---:R2:W3:Y:S02]  /*7950*/  SYNCS.PHASECHK.TRANS64.TRYWAIT P0, [R3+URZ], R0 ;  /* 0x00000000030075a7 */ /* 0x0044e4000800017f */
[----:B---3--:R-:W-:Y:S05]  /*7960*/  @!P0 NANOSLEEP.SYNCS 0x989680 ;  /* 0x009896800000895d */ /* 0x008fea0003900000 */
[----:B------:R-:W3:Y:S02]  /*7970*/  @!P0 SYNCS.PHASECHK.TRANS64 P0, [R3+URZ], R0 ;  /* 0x00000000030085a7 */ /* 0x000ee4000800007f */
[----:B---3--:R-:W-:Y:S05]  /*7980*/  @!P0 BRA `(.L_x_184) ;  /* 0xfffffffc00f08947 */ /* 0x008fea000383ffff */
.L_x_177:
[----:B------:R-:W-:Y:S05]  /*7990*/  BSYNC B0 ;  /* 0x0000000000007941 */ /* 0x000fea0003800000 */
.L_x_176:
[----:B------:R-:W-:Y:S05]  /*79a0*/  EXIT ;  /* 0x000000000000794d */ /* 0x000fea0003800000 */
.L_x_17:
[----:B---3--:R3:W4:Y:S02]  /*79b0*/  SYNCS.PHASECHK.TRANS64.TRYWAIT P1, [R3+URZ], R0 ;  /* 0x00000000030075a7 */ /* 0x008724000802017f */
[----:B----4-:R-:W-:Y:S05]  /*79c0*/  @!P1 NANOSLEEP.SYNCS 0x989680 ;  /* 0x009896800000995d */ /* 0x010fea0003900000 */
[----:B------:R-:W4:Y:S02]  /*79d0*/  @!P1 SYNCS.PHASECHK.TRANS64 P1, [R3+URZ], R0 ;  /* 0x00000000030095a7 */ /* 0x000f24000802007f */
[----:B----4-:R-:W-:Y:S05]  /*79e0*/  @!P1 BRA `(.L_x_17) ;  /* 0xfffffffc00f09947 */ /* 0x010fea000383ffff */
[----:B------:R-:W-:Y:S05]  /*79f0*/  BRA `(.L_x_16) ;  /* 0xffffff9800147947 */ /* 0x000fea000383ffff */
.L_x_22:
[----:B-1----:R-:W-:-:S04]  /*7a00*/  IMAD.U32 R4, RZ, RZ, UR4 ;  /* 0x00000004ff047e24 */ /* 0x002fc8000f8e00ff */
[----:B------:R1:W2:Y:S03]  /*7a10*/  SYNCS.PHASECHK.TRANS64.TRYWAIT P1, [R4+URZ], R3 ;  /* 0x00000003040075a7 */ /* 0x0002a6000802017f */
[----:B--2---:R-:W-:Y:S05]  /*7a20*/  @!P1 NANOSLEEP.SYNCS 0x989680 ;  /* 0x009896800000995d */ /* 0x004fea0003900000 */
[----:B------:R-:W2:Y:S02]  /*7a30*/  @!P1 SYNCS.PHASECHK.TRANS64 P1, [R4+URZ], R3 ;  /* 0x00000003040095a7 */ /* 0x000ea4000802007f */
[----:B--2---:R-:W-:Y:S05]  /*7a40*/  @!P1 BRA `(.L_x_22) ;  /* 0xfffffffc00ec9947 */ /* 0x004fea000383ffff */
[----:B------:R-:W-:Y:S05]  /*7a50*/  BRA `(.L_x_21) ;  /* 0xffffff9800b47947 */ /* 0x000fea000383ffff */
.L_x_163:
[----:B------:R-:W-:Y:S01]  /*7a60*/  BSSY B1, `(.L_x_185) ;  /* 0x0000006000017945 */ /* 0x000fe20003800000 */
[----:B------:R-:W-:-:S07]  /*7a70*/  IMAD.MOV.U32 R15, RZ, RZ, -0x1 ;  /* 0xffffffffff0f7424 */ /* 0x000fce00078e00ff */
[----:B------:R-:W-:Y:S05]  /*7a80*/  WARPSYNC.COLLECTIVE R15, `(.L_x_186) ;  /* 0x000000000f0c7348 */ /* 0x000fea0003c00000 */
[----:B------:R-:W-:Y:S02]  /*7a90*/  ELECT P6, UR62, PT ;  /* 0x00000000003e782f */ /* 0x000fe400038c0000 */
[----:B------:R-:W-:Y:S01]  /*7aa0*/  MOV R14, UR62 ;  /* 0x0000003e000e7c02 */ /* 0x000fe20008000f00 */
[----:B------:R-:W-:Y:S10]  /*7ab0*/  ENDCOLLECTIVE ;  /* 0x000000000000791b */ /* 0x000ff40003800000 */
.L_x_186:
[----:B------:R-:W-:Y:S05]  /*7ac0*/  BSYNC B1 ;  /* 0x0000000000017941 */ /* 0x000fea0003800000 */
.L_x_185:
[----:B------:R-:W-:Y:S05]  /*7ad0*/  BRA `(.L_x_187) ;  /* 0xfffffff000087947 */ /* 0x000fea000383ffff */
.L_x_166:
[----:B0-----:R0:W1:Y:S02]  /*7ae0*/  SYNCS.PHASECHK.TRANS64.TRYWAIT P1, [R14+URZ+0x30], R7 ;  /* 0x000030070e0075a7 */ /* 0x001064000802017f */
[----:B-1----:R-:W-:Y:S05]  /*7af0*/  @!P1 NANOSLEEP.SYNCS 0x989680 ;  /* 0x009896800000995d */ /* 0x002fea0003900000 */
[----:B------:R-:W1:Y:S02]  /*7b00*/  @!P1 SYNCS.PHASECHK.TRANS64 P1, [R14+URZ+0x30], R7 ;  /* 0x000030070e0095a7 */ /* 0x000e64000802007f */
[----:B-1----:R-:W-:Y:S05]  /*7b10*/  @!P1 BRA `(.L_x_166) ;  /* 0xfffffffc00f09947 */ /* 0x002fea000383ffff */
[----:B------:R-:W-:Y:S05]  /*7b20*/  BRA `(.L_x_188) ;  /* 0xfffffff0003c7947 */ /* 0x000fea000383ffff */
.L_x_175:
[----:B------:R-:W-:Y:S01]  /*7b30*/  BSSY B0, `(.L_x_189) ;  /* 0x0000006000007945 */ /* 0x000fe20003800000 */
[----:B------:R-:W-:-:S07]  /*7b40*/  IMAD.MOV.U32 R15, RZ, RZ, -0x1 ;  /* 0xffffffffff0f7424 */ /* 0x000fce00078e00ff */
[----:B------:R-:W-:Y:S05]  /*7b50*/  WARPSYNC.COLLECTIVE R15, `(.L_x_190) ;  /* 0x000000000f0c7348 */ /* 0x000fea0003c00000 */
[----:B------:R-:W-:Y:S02]  /*7b60*/  ELECT P6, UR62, PT ;  /* 0x00000000003e782f */ /* 0x000fe400038c0000 */
[----:B------:R-:W-:Y:S01]  /*7b70*/  MOV R14, UR62 ;  /* 0x0000003e000e7c02 */ /* 0x000fe20008000f00 */
[----:B------:R-:W-:Y:S10]  /*7b80*/  ENDCOLLECTIVE ;  /* 0x000000000000791b */ /* 0x000ff40003800000 */
.L_x_190:
[----:B------:R-:W-:Y:S05]  /*7b90*/  BSYNC B0 ;  /* 0x0000000000007941 */ /* 0x000fea0003800000 */
.L_x_189:
[----:B------:R-:W-:Y:S05]  /*7ba0*/  BRA `(.L_x_191) ;  /* 0xfffffff800847947 */ /* 0x000fea000383ffff */
.L_x_179:
[----:B0-----:R0:W1:Y:S02]  /*7bb0*/  SYNCS.PHASECHK.TRANS64.TRYWAIT P0, [R7+URZ], R2 ;  /* 0x00000002070075a7 */ /* 0x001064000800017f */
[----:B-1----:R-:W-:Y:S05]  /*7bc0*/  @!P0 NANOSLEEP.SYNCS 0x989680 ;  /* 0x009896800000895d */ /* 0x002fea0003900000 */
[----:B------:R-:W1:Y:S02]  /*7bd0*/  @!P0 SYNCS.PHASECHK.TRANS64 P0, [R7+URZ], R2 ;  /* 0x00000002070085a7 */ /* 0x000e64000800007f */
[----:B-1----:R-:W-:Y:S05]  /*7be0*/  @!P0 BRA `(.L_x_179) ;  /* 0xfffffffc00f08947 */ /* 0x002fea000383ffff */
[----:B------:R-:W-:Y:S05]  /*7bf0*/  BRA `(.L_x_192) ;  /* 0xfffffff800c47947 */ /* 0x000fea000383ffff */
.L_x_180:
[----:B0-----:R0:W1:Y:S02]  /*7c00*/  SYNCS.PHASECHK.TRANS64.TRYWAIT P0, [R9+URZ], R4 ;  /* 0x00000004090075a7 */ /* 0x001064000800017f */
[----:B-1----:R-:W-:Y:S05]  /*7c10*/  @!P0 NANOSLEEP.SYNCS 0x989680 ;  /* 0x009896800000895d */ /* 0x002fea0003900000 */
[----:B------:R-:W1:Y:S02]  /*7c20*/  @!P0 SYNCS.PHASECHK.TRANS64 P0, [R9+URZ], R4 ;  /* 0x00000004090085a7 */ /* 0x000e64000800007f */
[----:B-1----:R-:W-:Y:S05]  /*7c30*/  @!P0 BRA `(.L_x_180) ;  /* 0xfffffffc00f08947 */ /* 0x002fea000383ffff */
[----:B------:R-:W-:Y:S05]  /*7c40*/  BRA `(.L_x_193) ;  /* 0xfffffff800d47947 */ /* 0x000fea000383ffff */
.L_x_181:
[----:B0-----:R0:W1:Y:S02]  /*7c50*/  SYNCS.PHASECHK.TRANS64.TRYWAIT P0, [R6+URZ], R5 ;  /* 0x00000005060075a7 */ /* 0x001064000800017f */
[----:B-1----:R-:W-:Y:S05]  /*7c60*/  @!P0 NANOSLEEP.SYNCS 0x989680 ;  /* 0x009896800000895d */ /* 0x002fea0003900000 */
[----:B------:R-:W1:Y:S02]  /*7c70*/  @!P0 SYNCS.PHASECHK.TRANS64 P0, [R6+URZ], R5 ;  /* 0x00000005060085a7 */ /* 0x000e64000800007f */
[----:B-1----:R-:W-:Y:S05]  /*7c80*/  @!P0 BRA `(.L_x_181) ;  /* 0xfffffffc00f08947 */ /* 0x002fea000383ffff */
[----:B------:R-:W-:Y:S05]  /*7c90*/  BRA `(.L_x_194) ;  /* 0xfffffff800e47947 */ /* 0x000fea000383ffff */
.L_x_182:
[----:B0-----:R0:W1:Y:S02]  /*7ca0*/  SYNCS.PHASECHK.TRANS64.TRYWAIT P0, [R9+URZ], R4 ;  /* 0x00000004090075a7 */ /* 0x001064000800017f */
[----:B-1----:R-:W-:Y:S05]  /*7cb0*/  @!P0 NANOSLEEP.SYNCS 0x989680 ;  /* 0x009896800000895d */ /* 0x002fea0003900000 */
[----:B------:R-:W1:Y:S02]  /*7cc0*/  @!P0 SYNCS.PHASECHK.TRANS64 P0, [R9+URZ], R4 ;  /* 0x00000004090085a7 */ /* 0x000e64000800007f */
[----:B-1----:R-:W-:Y:S05]  /*7cd0*/  @!P0 BRA `(.L_x_182) ;  /* 0xfffffffc00f08947 */ /* 0x002fea000383ffff */
[----:B------:R-:W-:Y:S05]  /*7ce0*/  BRA `(.L_x_195) ;  /* 0xfffffff800f47947 */ /* 0x000fea000383ffff */
.L_x_183:
[----:B-1----:R1:W2:Y:S02]  /*7cf0*/  SYNCS.PHASECHK.TRANS64.TRYWAIT P0, [R6+URZ], R5 ;  /* 0x00000005060075a7 */ /* 0x0022a4000800017f */
[----:B--2---:R-:W-:Y:S05]  /*7d00*/  @!P0 NANOSLEEP.SYNCS 0x989680 ;  /* 0x009896800000895d */ /* 0x004fea0003900000 */
[----:B------:R-:W2:Y:S02]  /*7d10*/  @!P0 SYNCS.PHASECHK.TRANS64 P0, [R6+URZ], R5 ;  /* 0x00000005060085a7 */ /* 0x000ea4000800007f */
[----:B--2---:R-:W-:Y:S05]  /*7d20*/  @!P0 BRA `(.L_x_183) ;  /* 0xfffffffc00f08947 */ /* 0x004fea000383ffff */
[----:B------:R-:W-:Y:S05]  /*7d30*/  BRA `(.L_x_196) ;  /* 0xfffffff800fc7947 */ /* 0x000fea000383ffff */
.L_x_197:
[----:B------:R-:W-:-:S00]  /*7d40*/  BRA `(.L_x_197) ;  /* 0xfffffffc00fc7947 */ /* 0x000fc0000383ffff */
[----:B------:R-:W-:-:S00]  /*7d50*/  NOP ;  /* 0x0000000000007918 */ /* 0x000fc00000000000 */
        /* <DEDUP_REMOVED lines=10> */
.L_x_198:


//--------------------- .nv.global.init           --------------------------
	.section	.nv.global.init,"aw",@progbits
.nv.global.init:
	.type		$str$22,@object
	.size		$str$22,($str$23 - $str$22)
$str$22:
        /*0000*/ 	.byte	0x6b, 0x5f, 0x74, 0x69, 0x6c, 0x65, 0x5f, 0x63, 0x6f, 0x75, 0x6e, 0x74, 0x20, 0x3e, 0x3d, 0x20
        /*0010*/ 	.byte	0x31, 0x00
	.type		$str$23,@object
	.size		$str$23,(__unnamed_1 - $str$23)
$str$23:
        /*0012*/ 	.byte	0x2f, 0x74, 0x6d, 0x70, 0x2f, 0x63, 0x75, 0x74, 0x6c, 0x61, 0x73, 0x73, 0x5f, 0x73, 0x77, 0x65
        /*0022*/ 	.byte	0x65, 0x70, 0x5f, 0x73, 0x72, 0x63, 0x2f, 0x69, 0x6e, 0x63, 0x6c, 0x75, 0x64, 0x65, 0x2f, 0x63
        /*0032*/ 	.byte	0x75, 0x74, 0x6c, 0x61, 0x73, 0x73, 0x2f, 0x67, 0x65, 0x6d, 0x6d, 0x2f, 0x63, 0x6f, 0x6c, 0x6c
        /*0042*/ 	.byte	0x65, 0x63, 0x74, 0x69, 0x76, 0x65, 0x2f, 0x73, 0x6d, 0x39, 0x30, 0x5f, 0x6d, 0x6d, 0x61, 0x5f
        /*0052*/ 	.byte	0x74, 0x6d, 0x61, 0x5f, 0x67, 0x6d, 0x6d, 0x61, 0x5f, 0x73, 0x73, 0x5f, 0x77, 0x61, 0x72, 0x70
        /*0062*/ 	.byte	0x73, 0x70, 0x65, 0x63, 0x69, 0x61, 0x6c, 0x69, 0x7a, 0x65, 0x64, 0x2e, 0x68, 0x70, 0x70, 0x00
	.type		__unnamed_1,@object
	.size		__unnamed_1,(.L_0 - __unnamed_1)
__unnamed_1:
        /*0072*/ 	.byte	0x76, 0x6f, 0x69, 0x64, 0x20, 0x63, 0x75, 0x74, 0x6c, 0x61, 0x73, 0x73, 0x3a, 0x3a, 0x67, 0x65
        /* <DEDUP_REMOVED lines=179> */
        /*0bb2*/ 	.byte	0x3a, 0x69, 0x64, 0x65, 0x6e, 0x74, 0x69, 0x74, 0x79, 0x5d, 0x00
.L_0:


//--------------------- .nv.shared._ZN7cutlass13device_kernelINS_4gemm6kernel13GemmUniversalIN4cute5tupleIJiiiiEEENS1_10collective13CollectiveMmaINS1_34MainloopSm90TmaGmmaWarpSpecializedILi6ENS5_IJNS4_1CILi1EEESB_SB_EEENS1_35KernelTmaWarpSpecializedCooperativeEEENS5_IJNSA_ILi128EEESF_NSA_ILi32EEEEEENS_6half_tENS5_IJlSB_lEEESI_SJ_NS4_8TiledMMAINS4_8MMA_AtomIJNS4_4SM904GMMA26MMA_64x128x16_F32F16F16_SSILNSN_5MajorE0ELSP_0ELNSN_7ScaleInE1ELSQ_1EEEEEENS4_6LayoutINS5_IJNSA_ILi2EEESB_SB_EEENS5_IJSB_NSA_ILi0EEESW_EEEEENS5_IJNS4_10UnderscoreESZ_SZ_EEEEENS4_13SM90_TMA_LOADENS4_14ComposedLayoutINS4_7SwizzleILi2ELi4ELi3EEENS4_18smem_ptr_flag_bitsILi16EEENST_INS5_IJNSA_ILi8EEESG_EEENS5_IJSG_SB_EEEEEEEvNS4_8identityES12_S1C_vS1D_EENS_8epilogue10collective6detail29Sm90TmaWarpSpecializedAdapterINS1G_15DefaultEpilogueISI_SJ_SJ_NS1F_6thread17LinearCombinationISI_Li1EffLNS1K_9ScaleType4KindE0ELNS_15FloatRoundStyleE2ESI_EENS1_15EpilogueDefaultEEEEEvvEEEEvNT_6ParamsE --------------------------
	.section	.nv.shared._ZN7cutlass13device_kernelINS_4gemm6kernel13GemmUniversalIN4cute5tupleIJiiiiEEENS1_10collective13CollectiveMmaINS1_34MainloopSm90TmaGmmaWarpSpecializedILi6ENS5_IJNS4_1CILi1EEESB_SB_EEENS1_35KernelTmaWarpSpecializedCooperativeEEENS5_IJNSA_ILi128EEESF_NSA_ILi32EEEEEENS_6half_tENS5_IJlSB_lEEESI_SJ_NS4_8TiledMMAINS4_8MMA_AtomIJNS4_4SM904GMMA26MMA_64x128x16_F32F16F16_SSILNSN_5MajorE0ELSP_0ELNSN_7ScaleInE1ELSQ_1EEEEEENS4_6LayoutINS5_IJNSA_ILi2EEESB_SB_EEENS5_IJSB_NSA_ILi0EEESW_EEEEENS5_IJNS4_10UnderscoreESZ_SZ_EEEEENS4_13SM90_TMA_LOADENS4_14ComposedLayoutINS4_7SwizzleILi2ELi4ELi3EEENS4_18smem_ptr_flag_bitsILi16EEENST_INS5_IJNSA_ILi8EEESG_EEENS5_IJSG_SB_EEEEEEEvNS4_8identityES12_S1C_vS1D_EENS_8epilogue10collective6detail29Sm90TmaWarpSpecializedAdapterINS1G_15DefaultEpilogueISI_SJ_SJ_NS1F_6thread17LinearCombinationISI_Li1EffLNS1K_9ScaleType4KindE0ELNS_15FloatRoundStyleE2ESI_EENS1_15EpilogueDefaultEEEEEvvEEEEvNT_6ParamsE,"aw",@nobits
	.sectionflags	@""
	.align	16
	.zero		1024


//--------------------- .nv.shared.reserved.0     --------------------------
	.section	.nv.shared.reserved.0,"aw",@nobits
	.weak		__nv_reservedSMEM_offset_0_alias
	.size		__nv_reservedSMEM_offset_0_alias, 0, 0
	.other		__nv_reservedSMEM_offset_0_alias,@"STO_CUDA_RESERVED_SHARED STV_DEFAULT"
__nv_reservedSMEM_offset_0_alias:
	.zero		0


//--------------------- .nv.global                --------------------------
	.section	.nv.global,"aw",@nobits
.nv.global:
	.type		_ZN40_INTERNAL_550bccc3_4_k_cu_e666fdd2_178714cute1_E,@object
	.size		_ZN40_INTERNAL_550bccc3_4_k_cu_e666fdd2_178714cute1_E,(_ZN40_INTERNAL_550bccc3_4_k_cu_e666fdd2_178714cuda3std3__45__cpo6cbeginE - _ZN40_INTERNAL_550bccc3_4_k_cu_e666fdd2_178714cute1_E)
_ZN40_INTERNAL_550bccc3_4_k_cu_e666fdd2_178714cute1_E:
	.zero		1
	.type		_ZN40_INTERNAL_550bccc3_4_k_cu_e666fdd2_178714cuda3std3__45__cpo6cbeginE,@object
	.size		_ZN40_INTERNAL_550bccc3_4_k_cu_e666fdd2_178714cuda3std3__45__cpo6cbeginE,(_ZN40_INTERNAL_550bccc3_4_k_cu_e666fdd2_178714cuda3std3__48in_placeE - _ZN40_INTERNAL_550bccc3_4_k_cu_e666fdd2_178714cuda3std3__45__cpo6cbeginE)
_ZN40_INTERNAL_550bccc3_4_k_cu_e666fdd2_178714cuda3std3__45__cpo6cbeginE:
	.zero		1
	.type		_ZN40_INTERNAL_550bccc3_4_k_cu_e666fdd2_178714cuda3std3__48in_placeE,@object
	.size		_ZN40_INTERNAL_550bccc3_4_k_cu_e666fdd2_178714cuda3std3__48in_placeE,(_ZN40_INTERNAL_550bccc3_4_k_cu_e666fdd2_178714cuda3std6ranges3__45__cpo9iter_moveE - _ZN40_INTERNAL_550bccc3_4_k_cu_e666fdd2_178714cuda3std3__48in_placeE)
_ZN40_INTERNAL_550bccc3_4_k_cu_e666fdd2_178714cuda3std3__48in_placeE:
	.zero		1
	.type		_ZN40_INTERNAL_550bccc3_4_k_cu_e666fdd2_178714cuda3std6ranges3__45__cpo9iter_moveE,@object
	.size		_ZN40_INTERNAL_550bccc3_4_k_cu_e666fdd2_178714cuda3std6ranges3__45__cpo9iter_moveE,(_ZN40_INTERNAL_550bccc3_4_k_cu_e666fdd2_178714cuda3std3__45__cpo5beginE - _ZN40_INTERNAL_550bccc3_4_k_cu_e666fdd2_178714cuda3std6ranges3__45__cpo9iter_moveE)
_ZN40_INTERNAL_550bccc3_4_k_cu_e666fdd2_178714cuda3std6ranges3__45__cpo9iter_moveE:
	.zero		1
	.type		_ZN40_INTERNAL_550bccc3_4_k_cu_e666fdd2_178714cuda3std3__45__cpo5beginE,@object
	.size		_ZN40_INTERNAL_550bccc3_4_k_cu_e666fdd2_178714cuda3std3__45__cpo5beginE,(_ZN40_INTERNAL_550bccc3_4_k_cu_e666fdd2_178714cuda3std3__442_GLOBAL__N__550bccc3_4_k_cu_e666fdd2_178716ignoreE - _ZN40_INTERNAL_550bccc3_4_k_cu_e666fdd2_178714cuda3std3__45__cpo5beginE)
_ZN40_INTERNAL_550bccc3_4_k_cu_e666fdd2_178714cuda3std3__45__cpo5beginE:
	.zero		1
	.type		_ZN40_INTERNAL_550bccc3_4_k_cu_e666fdd2_178714cuda3std3__442_GLOBAL__N__550bccc3_4_k_cu_e666fdd2_178716ignoreE,@object
	.size		_ZN40_INTERNAL_550bccc3_4_k_cu_e666fdd2_178714cuda3std3__442_GLOBAL__N__550bccc3_4_k_cu_e666fdd2_178716ignoreE,(_ZN40_INTERNAL_550bccc3_4_k_cu_e666fdd2_178714cute7productE - _ZN40_INTERNAL_550bccc3_4_k_cu_e666fdd2_178714cuda3std3__442_GLOBAL__N__550bccc3_4_k_cu_e666fdd2_178716ignoreE)
_ZN40_INTERNAL_550bccc3_4_k_cu_e666fdd2_178714cuda3std3__442_GLOBAL__N__550bccc3_4_k_cu_e666fdd2_178716ignoreE:
	.zero		1
	.type		_ZN40_INTERNAL_550bccc3_4_k_cu_e666fdd2_178714cute7productE,@object
	.size		_ZN40_INTERNAL_550bccc3_4_k_cu_e666fdd2_178714cute7productE,(_ZN40_INTERNAL_550bccc3_4_k_cu_e666fdd2_178714cuda3std3__45__cpo3endE - _ZN40_INTERNAL_550bccc3_4_k_cu_e666fdd2_178714cute7productE)
_ZN40_INTERNAL_550bccc3_4_k_cu_e666fdd2_178714cute7productE:
	.zero		1
	.type		_ZN40_INTERNAL_550bccc3_4_k_cu_e666fdd2_178714cuda3std3__45__cpo3endE,@object
	.size		_ZN40_INTERNAL_550bccc3_4_k_cu_e666fdd2_178714cuda3std3__45__cpo3endE,(_ZN40_INTERNAL_550bccc3_4_k_cu_e666fdd2_178714cuda3std3__419piecewise_constructE - _ZN40_INTERNAL_550bccc3_4_k_cu_e666fdd2_178714cuda3std3__45__cpo3endE)
_ZN40_INTERNAL_550bccc3_4_k_cu_e666fdd2_178714cuda3std3__45__cpo3endE:
	.zero		1
	.type		_ZN40_INTERNAL_550bccc3_4_k_cu_e666fdd2_178714cuda3std3__419piecewise_constructE,@object
	.size		_ZN40_INTERNAL_550bccc3_4_k_cu_e666fdd2_178714cuda3std3__419piecewise_constructE,(_ZN40_INTERNAL_550bccc3_4_k_cu_e666fdd2_178714cuda3std3__45__cpo4cendE - _ZN40_INTERNAL_550bccc3_4_k_cu_e666fdd2_178714cuda3std3__419piecewise_constructE)
_ZN40_INTERNAL_550bccc3_4_k_cu_e666fdd2_178714cuda3std3__419piecewise_constructE:
	.zero		1
	.type		_ZN40_INTERNAL_550bccc3_4_k_cu_e666fdd2_178714cuda3std3__45__cpo4cendE,@object
	.size		_ZN40_INTERNAL_550bccc3_4_k_cu_e666fdd2_178714cuda3std3__45__cpo4cendE,(_ZN40_INTERNAL_550bccc3_4_k_cu_e666fdd2_178714cuda3std6ranges3__45__cpo4swapE - _ZN40_INTERNAL_550bccc3_4_k_cu_e666fdd2_178714cuda3std3__45__cpo4cendE)
_ZN40_INTERNAL_550bccc3_4_k_cu_e666fdd2_178714cuda3std3__45__cpo4cendE:
	.zero		1
	.type		_ZN40_INTERNAL_550bccc3_4_k_cu_e666fdd2_178714cuda3std6ranges3__45__cpo4swapE,@object
	.size		_ZN40_INTERNAL_550bccc3_4_k_cu_e666fdd2_178714cuda3std6ranges3__45__cpo4swapE,(.L_8 - _ZN40_INTERNAL_550bccc3_4_k_cu_e666fdd2_178714cuda3std6ranges3__45__cpo4swapE)
_ZN40_INTERNAL_550bccc3_4_k_cu_e666fdd2_178714cuda3std6ranges3__45__cpo4swapE:
	.zero		1
.L_8:


//--------------------- .nv.constant0._ZN7cutlass13device_kernelINS_4gemm6kernel13GemmUniversalIN4cute5tupleIJiiiiEEENS1_10collective13CollectiveMmaINS1_34MainloopSm90TmaGmmaWarpSpecializedILi6ENS5_IJNS4_1CILi1EEESB_SB_EEENS1_35KernelTmaWarpSpecializedCooperativeEEENS5_IJNSA_ILi128EEESF_NSA_ILi32EEEEEENS_6half_tENS5_IJlSB_lEEESI_SJ_NS4_8TiledMMAINS4_8MMA_AtomIJNS4_4SM904GMMA26MMA_64x128x16_F32F16F16_SSILNSN_5MajorE0ELSP_0ELNSN_7ScaleInE1ELSQ_1EEEEEENS4_6LayoutINS5_IJNSA_ILi2EEESB_SB_EEENS5_IJSB_NSA_ILi0EEESW_EEEEENS5_IJNS4_10UnderscoreESZ_SZ_EEEEENS4_13SM90_TMA_LOADENS4_14ComposedLayoutINS4_7SwizzleILi2ELi4ELi3EEENS4_18smem_ptr_flag_bitsILi16EEENST_INS5_IJNSA_ILi8EEESG_EEENS5_IJSG_SB_EEEEEEEvNS4_8identityES12_S1C_vS1D_EENS_8epilogue10collective6detail29Sm90TmaWarpSpecializedAdapterINS1G_15DefaultEpilogueISI_SJ_SJ_NS1F_6thread17LinearCombinationISI_Li1EffLNS1K_9ScaleType4KindE0ELNS_15FloatRoundStyleE2ESI_EENS1_15EpilogueDefaultEEEEEvvEEEEvNT_6ParamsE --------------------------
	.section	.nv.constant0._ZN7cutlass13device_kernelINS_4gemm6kernel13GemmUniversalIN4cute5tupleIJiiiiEEENS1_10collective13CollectiveMmaINS1_34MainloopSm90TmaGmmaWarpSpecializedILi6ENS5_IJNS4_1CILi1EEESB_SB_EEENS1_35KernelTmaWarpSpecializedCooperativeEEENS5_IJNSA_ILi128EEESF_NSA_ILi32EEEEEENS_6half_tENS5_IJlSB_lEEESI_SJ_NS4_8TiledMMAINS4_8MMA_AtomIJNS4_4SM904GMMA26MMA_64x128x16_F32F16F16_SSILNSN_5MajorE0ELSP_0ELNSN_7ScaleInE1ELSQ_1EEEEEENS4_6LayoutINS5_IJNSA_ILi2EEESB_SB_EEENS5_IJSB_NSA_ILi0EEESW_EEEEENS5_IJNS4_10UnderscoreESZ_SZ_EEEEENS4_13SM90_TMA_LOADENS4_14ComposedLayoutINS4_7SwizzleILi2ELi4ELi3EEENS4_18smem_ptr_flag_bitsILi16EEENST_INS5_IJNSA_ILi8EEESG_EEENS5_IJSG_SB_EEEEEEEvNS4_8identityES12_S1C_vS1D_EENS_8epilogue10collective6detail29Sm90TmaWarpSpecializedAdapterINS1G_15DefaultEpilogueISI_SJ_SJ_NS1F_6thread17LinearCombinationISI_Li1EffLNS1K_9ScaleType4KindE0ELNS_15FloatRoundStyleE2ESI_EENS1_15EpilogueDefaultEEEEEvvEEEEvNT_6ParamsE,"a",@progbits
	.sectionflags	@""
	.align	4
.nv.constant0._ZN7cutlass13device_kernelINS_4gemm6kernel13GemmUniversalIN4cute5tupleIJiiiiEEENS1_10collective13CollectiveMmaINS1_34MainloopSm90TmaGmmaWarpSpecializedILi6ENS5_IJNS4_1CILi1EEESB_SB_EEENS1_35KernelTmaWarpSpecializedCooperativeEEENS5_IJNSA_ILi128EEESF_NSA_ILi32EEEEEENS_6half_tENS5_IJlSB_lEEESI_SJ_NS4_8TiledMMAINS4_8MMA_AtomIJNS4_4SM904GMMA26MMA_64x128x16_F32F16F16_SSILNSN_5MajorE0ELSP_0ELNSN_7ScaleInE1ELSQ_1EEEEEENS4_6LayoutINS5_IJNSA_ILi2EEESB_SB_EEENS5_IJSB_NSA_ILi0EEESW_EEEEENS5_IJNS4_10UnderscoreESZ_SZ_EEEEENS4_13SM90_TMA_LOADENS4_14ComposedLayoutINS4_7SwizzleILi2ELi4ELi3EEENS4_18smem_ptr_flag_bitsILi16EEENST_INS5_IJNSA_ILi8EEESG_EEENS5_IJSG_SB_EEEEEEEvNS4_8identityES12_S1C_vS1D_EENS_8epilogue10collective6detail29Sm90TmaWarpSpecializedAdapterINS1G_15DefaultEpilogueISI_SJ_SJ_NS1F_6thread17LinearCombinationISI_Li1EffLNS1K_9ScaleType4KindE0ELNS_15FloatRoundStyleE2ESI_EENS1_15EpilogueDefaultEEEEEvvEEEEvNT_6ParamsE:
	.zero		1664


//--------------------- SYMBOLS --------------------------

	.type		.nv.reservedSmem.offset0,@object
	.size		.nv.reservedSmem.offset0,0x4
	.type		__assertfail,@function
